	.target	sm_100a

	.elftype	@"ET_EXEC"


//--------------------- .note.nv.tkinfo           --------------------------
	.section	.note.nv.tkinfo,"",@"SHT_NOTE"
	.sectionflags	@"SHF_NOTE_NV_TKINFO"
	.tkinfo
        /*0018*/ 	.word	0x00000002
        /*0030*/ 	.string	""
        /*0030*/ 	.string	"ptxas"
        /*0030*/ 	.string	"Cuda compilation tools, release 13.0, V13.0.88"
        /*0030*/ 	.string	"Build cuda_13.0.r13.0/compiler.36424714_0"
        /*0030*/ 	.string	"-arch sm_100a -m 64 "



//--------------------- .note.nv.cuinfo           --------------------------
	.section	.note.nv.cuinfo,"",@"SHT_NOTE"
	.sectionflags	@"SHF_NOTE_NV_CUINFO"
        /*0018*/ 	.short	0x0002
        /*001a*/ 	.short	0x0064
        /*001c*/ 	.short	0x0082
	.zero		2


//--------------------- .nv.info                  --------------------------
	.section	.nv.info,"",@"SHT_CUDA_INFO"
	.align	4


	//----- nvinfo : EIATTR_REGCOUNT
	.align		4
        /*0000*/ 	.byte	0x04, 0x2f
        /*0002*/ 	.short	(.L_19 - .L_18)
	.align		4
.L_18:
        /*0004*/ 	.word	index@(_ZN7cutlass13device_kernelINS_4gemm6kernel13GemmUniversalIN4cute5tupleIJiiiiEEENS1_10collective13CollectiveMmaINS1_35MainloopSm100TmaUmmaWarpSpecializedILi35ELi2ELi4ENS5_IJNS4_1CILi2EEENSA_ILi1EEESC_EEEEENS5_IJNSA_ILi64EEENSA_ILi112EEENSA_ILi16EEEEEENS_6half_tENS5_IJlSC_lEEESJ_SK_NS4_8TiledMMAINS4_8MMA_AtomIJNS4_20SM100_MMA_F16BF16_SSISJ_SJ_fLi64ELi112ELNS4_4UMMA5MajorE0ELSP_0ELNSO_7ScaleInE0ELSQ_0EEEEEENS4_6LayoutINS5_IJSC_SC_SC_EEENS5_IJNSA_ILi0EEESV_SV_EEEEENS5_IJNS4_10UnderscoreESY_SY_EEEEENS4_13SM90_TMA_LOADENS4_14ComposedLayoutINS4_7SwizzleILi1ELi4ELi3EEENS4_18smem_ptr_flag_bitsILi16EEENST_INS5_IJNSA_ILi8EEESH_EEENS5_IJSH_SC_EEEEEEEvNS4_8identityENS4_23SM90_TMA_LOAD_MULTICASTES1B_vS1C_EENS_8epilogue10collective18CollectiveEpilogueINS1F_23Sm100TmaWarpSpecializedILi2ELi1ELi56ELb1ELb0EEEJSI_NS5_IJNST_ISF_SC_EENST_ISG_SC_EEEEESJ_SK_SJ_SK_NS1F_6fusion15FusionCallbacksIS1J_NS1N_17LinearCombinationISJ_fSJ_fLNS_15FloatRoundStyleE2EEESI_S1M_JEEENS4_5SM1004TMEM4LOAD26SM100_TMEM_LOAD_16dp256b2xES11_S1B_NS4_17SM75_U32x4_LDSM_NENS4_14SM90_TMA_STOREES1B_NS4_17SM90_U32x4_STSM_NENS4_39AutoVectorizingCopyWithAssumedAlignmentILi128EEEEEEvvEEEEvNT_6ParamsE)
        /*0008*/ 	.word	0x0000008c


	//----- nvinfo : EIATTR_FRAME_SIZE
	.align		4
.L_19:
        /*000c*/ 	.byte	0x04, 0x11
        /*000e*/ 	.short	(.L_21 - .L_20)
	.align		4
.L_20:
        /*0010*/ 	.word	index@($__internal_2_$__cuda_sm10x_tcgen05_guardrail_trap_unallocated_columns_being_dealloced)
        /*0014*/ 	.word	0x00000000


	//----- nvinfo : EIATTR_FRAME_SIZE
	.align		4
.L_21:
        /*0018*/ 	.byte	0x04, 0x11
        /*001a*/ 	.short	(.L_23 - .L_22)
	.align		4
.L_22:
        /*001c*/ 	.word	index@($__internal_1_$__cuda_sm10x_tcgen05_guardrail_trap_phase_invalid_during_alloc)
        /*0020*/ 	.word	0x00000000


	//----- nvinfo : EIATTR_FRAME_SIZE
	.align		4
.L_23:
        /*0024*/ 	.byte	0x04, 0x11
        /*0026*/ 	.short	(.L_25 - .L_24)
	.align		4
.L_24:
        /*0028*/ 	.word	index@($__internal_0_$__cuda_sm10x_tcgen05_guardrail_trap_col_being_dealloced_not_returned_by_alloc)
        /*002c*/ 	.word	0x00000000


	//----- nvinfo : EIATTR_FRAME_SIZE
	.align		4
.L_25:
        /*0030*/ 	.byte	0x04, 0x11
        /*0032*/ 	.short	(.L_27 - .L_26)
	.align		4
.L_26:
        /*0034*/ 	.word	index@(_ZN7cutlass13device_kernelINS_4gemm6kernel13GemmUniversalIN4cute5tupleIJiiiiEEENS1_10collective13CollectiveMmaINS1_35MainloopSm100TmaUmmaWarpSpecializedILi35ELi2ELi4ENS5_IJNS4_1CILi2EEENSA_ILi1EEESC_EEEEENS5_IJNSA_ILi64EEENSA_ILi112EEENSA_ILi16EEEEEENS_6half_tENS5_IJlSC_lEEESJ_SK_NS4_8TiledMMAINS4_8MMA_AtomIJNS4_20SM100_MMA_F16BF16_SSISJ_SJ_fLi64ELi112ELNS4_4UMMA5MajorE0ELSP_0ELNSO_7ScaleInE0ELSQ_0EEEEEENS4_6LayoutINS5_IJSC_SC_SC_EEENS5_IJNSA_ILi0EEESV_SV_EEEEENS5_IJNS4_10UnderscoreESY_SY_EEEEENS4_13SM90_TMA_LOADENS4_14ComposedLayoutINS4_7SwizzleILi1ELi4ELi3EEENS4_18smem_ptr_flag_bitsILi16EEENST_INS5_IJNSA_ILi8EEESH_EEENS5_IJSH_SC_EEEEEEEvNS4_8identityENS4_23SM90_TMA_LOAD_MULTICASTES1B_vS1C_EENS_8epilogue10collective18CollectiveEpilogueINS1F_23Sm100TmaWarpSpecializedILi2ELi1ELi56ELb1ELb0EEEJSI_NS5_IJNST_ISF_SC_EENST_ISG_SC_EEEEESJ_SK_SJ_SK_NS1F_6fusion15FusionCallbacksIS1J_NS1N_17LinearCombinationISJ_fSJ_fLNS_15FloatRoundStyleE2EEESI_S1M_JEEENS4_5SM1004TMEM4LOAD26SM100_TMEM_LOAD_16dp256b2xES11_S1B_NS4_17SM75_U32x4_LDSM_NENS4_14SM90_TMA_STOREES1B_NS4_17SM90_U32x4_STSM_NENS4_39AutoVectorizingCopyWithAssumedAlignmentILi128EEEEEEvvEEEEvNT_6ParamsE)
        /*0038*/ 	.word	0x00000000


	//----- nvinfo : EIATTR_MIN_STACK_SIZE
	.align		4
.L_27:
        /*003c*/ 	.byte	0x04, 0x12
        /*003e*/ 	.short	(.L_29 - .L_28)
	.align		4
.L_28:
        /*0040*/ 	.word	index@(_ZN7cutlass13device_kernelINS_4gemm6kernel13GemmUniversalIN4cute5tupleIJiiiiEEENS1_10collective13CollectiveMmaINS1_35MainloopSm100TmaUmmaWarpSpecializedILi35ELi2ELi4ENS5_IJNS4_1CILi2EEENSA_ILi1EEESC_EEEEENS5_IJNSA_ILi64EEENSA_ILi112EEENSA_ILi16EEEEEENS_6half_tENS5_IJlSC_lEEESJ_SK_NS4_8TiledMMAINS4_8MMA_AtomIJNS4_20SM100_MMA_F16BF16_SSISJ_SJ_fLi64ELi112ELNS4_4UMMA5MajorE0ELSP_0ELNSO_7ScaleInE0ELSQ_0EEEEEENS4_6LayoutINS5_IJSC_SC_SC_EEENS5_IJNSA_ILi0EEESV_SV_EEEEENS5_IJNS4_10UnderscoreESY_SY_EEEEENS4_13SM90_TMA_LOADENS4_14ComposedLayoutINS4_7SwizzleILi1ELi4ELi3EEENS4_18smem_ptr_flag_bitsILi16EEENST_INS5_IJNSA_ILi8EEESH_EEENS5_IJSH_SC_EEEEEEEvNS4_8identityENS4_23SM90_TMA_LOAD_MULTICASTES1B_vS1C_EENS_8epilogue10collective18CollectiveEpilogueINS1F_23Sm100TmaWarpSpecializedILi2ELi1ELi56ELb1ELb0EEEJSI_NS5_IJNST_ISF_SC_EENST_ISG_SC_EEEEESJ_SK_SJ_SK_NS1F_6fusion15FusionCallbacksIS1J_NS1N_17LinearCombinationISJ_fSJ_fLNS_15FloatRoundStyleE2EEESI_S1M_JEEENS4_5SM1004TMEM4LOAD26SM100_TMEM_LOAD_16dp256b2xES11_S1B_NS4_17SM75_U32x4_LDSM_NENS4_14SM90_TMA_STOREES1B_NS4_17SM90_U32x4_STSM_NENS4_39AutoVectorizingCopyWithAssumedAlignmentILi128EEEEEEvvEEEEvNT_6ParamsE)
        /*0044*/ 	.word	0x00000000
.L_29:


//--------------------- .nv.compat                --------------------------
	.section	.nv.compat,"",@"SHT_CUDA_COMPAT_INFO"
	.align	4
        /*0000*/ 	.byte	0x02, 0x09, 0x01, 0x00, 0x02, 0x02, 0x02, 0x00, 0x02, 0x05, 0x05, 0x00, 0x03, 0x07, 0x01, 0x01
        /*0010*/ 	.byte	0x02, 0x03, 0x01, 0x00, 0x02, 0x06, 0x01, 0x00, 0x04, 0x0b, 0x08, 0x00, 0x09, 0x00, 0x00, 0x00
        /*0020*/ 	.byte	0x00, 0x00, 0x00, 0x00


//--------------------- .nv.info._ZN7cutlass13device_kernelINS_4gemm6kernel13GemmUniversalIN4cute5tupleIJiiiiEEENS1_10collective13CollectiveMmaINS1_35MainloopSm100TmaUmmaWarpSpecializedILi35ELi2ELi4ENS5_IJNS4_1CILi2EEENSA_ILi1EEESC_EEEEENS5_IJNSA_ILi64EEENSA_ILi112EEENSA_ILi16EEEEEENS_6half_tENS5_IJlSC_lEEESJ_SK_NS4_8TiledMMAINS4_8MMA_AtomIJNS4_20SM100_MMA_F16BF16_SSISJ_SJ_fLi64ELi112ELNS4_4UMMA5MajorE0ELSP_0ELNSO_7ScaleInE0ELSQ_0EEEEEENS4_6LayoutINS5_IJSC_SC_SC_EEENS5_IJNSA_ILi0EEESV_SV_EEEEENS5_IJNS4_10UnderscoreESY_SY_EEEEENS4_13SM90_TMA_LOADENS4_14ComposedLayoutINS4_7SwizzleILi1ELi4ELi3EEENS4_18smem_ptr_flag_bitsILi16EEENST_INS5_IJNSA_ILi8EEESH_EEENS5_IJSH_SC_EEEEEEEvNS4_8identityENS4_23SM90_TMA_LOAD_MULTICASTES1B_vS1C_EENS_8epilogue10collective18CollectiveEpilogueINS1F_23Sm100TmaWarpSpecializedILi2ELi1ELi56ELb1ELb0EEEJSI_NS5_IJNST_ISF_SC_EENST_ISG_SC_EEEEESJ_SK_SJ_SK_NS1F_6fusion15FusionCallbacksIS1J_NS1N_17LinearCombinationISJ_fSJ_fLNS_15FloatRoundStyleE2EEESI_S1M_JEEENS4_5SM1004TMEM4LOAD26SM100_TMEM_LOAD_16dp256b2xES11_S1B_NS4_17SM75_U32x4_LDSM_NENS4_14SM90_TMA_STOREES1B_NS4_17SM90_U32x4_STSM_NENS4_39AutoVectorizingCopyWithAssumedAlignmentILi128EEEEEEvvEEEEvNT_6ParamsE --------------------------
	.section	.nv.info._ZN7cutlass13device_kernelINS_4gemm6kernel13GemmUniversalIN4cute5tupleIJiiiiEEENS1_10collective13CollectiveMmaINS1_35MainloopSm100TmaUmmaWarpSpecializedILi35ELi2ELi4ENS5_IJNS4_1CILi2EEENSA_ILi1EEESC_EEEEENS5_IJNSA_ILi64EEENSA_ILi112EEENSA_ILi16EEEEEENS_6half_tENS5_IJlSC_lEEESJ_SK_NS4_8TiledMMAINS4_8MMA_AtomIJNS4_20SM100_MMA_F16BF16_SSISJ_SJ_fLi64ELi112ELNS4_4UMMA5MajorE0ELSP_0ELNSO_7ScaleInE0ELSQ_0EEEEEENS4_6LayoutINS5_IJSC_SC_SC_EEENS5_IJNSA_ILi0EEESV_SV_EEEEENS5_IJNS4_10UnderscoreESY_SY_EEEEENS4_13SM90_TMA_LOADENS4_14ComposedLayoutINS4_7SwizzleILi1ELi4ELi3EEENS4_18smem_ptr_flag_bitsILi16EEENST_INS5_IJNSA_ILi8EEESH_EEENS5_IJSH_SC_EEEEEEEvNS4_8identityENS4_23SM90_TMA_LOAD_MULTICASTES1B_vS1C_EENS_8epilogue10collective18CollectiveEpilogueINS1F_23Sm100TmaWarpSpecializedILi2ELi1ELi56ELb1ELb0EEEJSI_NS5_IJNST_ISF_SC_EENST_ISG_SC_EEEEESJ_SK_SJ_SK_NS1F_6fusion15FusionCallbacksIS1J_NS1N_17LinearCombinationISJ_fSJ_fLNS_15FloatRoundStyleE2EEESI_S1M_JEEENS4_5SM1004TMEM4LOAD26SM100_TMEM_LOAD_16dp256b2xES11_S1B_NS4_17SM75_U32x4_LDSM_NENS4_14SM90_TMA_STOREES1B_NS4_17SM90_U32x4_STSM_NENS4_39AutoVectorizingCopyWithAssumedAlignmentILi128EEEEEEvvEEEEvNT_6ParamsE,"",@"SHT_CUDA_INFO"
	.sectionflags	@""
	.align	4


	//----- nvinfo : EIATTR_CUDA_API_VERSION
	.align		4
        /*0000*/ 	.byte	0x04, 0x37
        /*0002*/ 	.short	(.L_31 - .L_30)
.L_30:
        /*0004*/ 	.word	0x00000082


	//----- nvinfo : EIATTR_KPARAM_INFO
	.align		4
.L_31:
        /*0008*/ 	.byte	0x04, 0x17
        /*000a*/ 	.short	(.L_33 - .L_32)
.L_32:
        /*000c*/ 	.word	0x00000000
        /*0010*/ 	.short	0x0000
        /*0012*/ 	.short	0x0000
        /*0014*/ 	.byte	0x00, 0xf0, 0x01, 0x20


	//----- nvinfo : EIATTR_AT_ENTRY_FRAGMENTS
	.align		4
.L_33:
        /*0018*/ 	.byte	0x04, 0x4f
        /*001a*/ 	.short	(.L_35 - .L_34)


	//   ....[0]....
.L_34:
        /*001c*/ 	.word	0x00000006


	//----- nvinfo : EIATTR_RESERVED_SMEM_USED
	.align		4
.L_35:
        /*0020*/ 	.byte	0x01, 0x41
	.zero		2


	//----- nvinfo : EIATTR_SPARSE_MMA_MASK
	.align		4
        /*0024*/ 	.byte	0x03, 0x50
        /*0026*/ 	.short	0x0000


	//----- nvinfo : EIATTR_TCGEN05_1CTA_USED
	.align		4
        /*0028*/ 	.byte	0x01, 0x51
	.zero		2


	//----- nvinfo : EIATTR_MAXREG_COUNT
	.align		4
        /*002c*/ 	.byte	0x03, 0x1b
        /*002e*/ 	.short	0x00ff


	//----- nvinfo : EIATTR_NUM_BARRIERS
	.align		4
        /*0030*/ 	.byte	0x02, 0x4c
        /*0032*/ 	.byte	0x07
	.zero		1


	//----- nvinfo : EIATTR_EXTERNS
	.align		4
        /*0034*/ 	.byte	0x04, 0x0f
        /*0036*/ 	.short	(.L_37 - .L_36)


	//   ....[0]....
	.align		4
.L_36:
        /*0038*/ 	.word	index@(__assertfail)


	//----- nvinfo : EIATTR_MERCURY_ISA_VERSION
	.align		4
.L_37:
        /*003c*/ 	.byte	0x03, 0x5f
        /*003e*/ 	.short	0x0101


	//----- nvinfo : EIATTR_INT_WARP_WIDE_INSTR_OFFSETS
	.align		4
        /*0040*/ 	.byte	0x04, 0x31
        /*0042*/ 	.short	(.L_39 - .L_38)


	//   ....[0]....
.L_38:
        /*0044*/ 	.word	0x00005070


	//   ....[1]....
        /*0048*/ 	.word	0x000050a0


	//   ....[2]....
        /*004c*/ 	.word	0x000050c0


	//   ....[3]....
        /*0050*/ 	.word	0x00005cd0


	//   ....[4]....
        /*0054*/ 	.word	0x00005ce0


	//   ....[5]....
        /*0058*/ 	.word	0x00005ea0


	//   ....[6]....
        /*005c*/ 	.word	0x00005ec0


	//   ....[7]....
        /*0060*/ 	.word	0x00005ee0


	//   ....[8]....
        /*0064*/ 	.word	0x00005f00


	//   ....[9]....
        /*0068*/ 	.word	0x00005fa0


	//   ....[10]....
        /*006c*/ 	.word	0x00006000


	//----- nvinfo : EIATTR_COOP_GROUP_MASK_REGIDS
	.align		4
.L_39:
        /*0070*/ 	.byte	0x04, 0x29
        /*0072*/ 	.short	(.L_41 - .L_40)


	//   ....[0]....
.L_40:
        /*0074*/ 	.word	0xffffffff


	//   ....[1]....
        /*0078*/ 	.word	0xffffffff


	//   ....[2]....
        /*007c*/ 	.word	0xffffffff


	//   ....[3]....
        /*0080*/ 	.word	0xffffffff


	//   ....[4]....
        /*0084*/ 	.word	0xffffffff


	//   ....[5]....
        /*0088*/ 	.word	0xffffffff


	//   ....[6]....
        /*008c*/ 	.word	0xffffffff


	//   ....[7]....
        /*0090*/ 	.word	0xffffffff


	//   ....[8]....
        /*0094*/ 	.word	0xffffffff


	//   ....[9]....
        /*0098*/ 	.word	0xffffffff


	//   ....[10]....
        /*009c*/ 	.word	0xffffffff


	//   ....[11]....
        /*00a0*/ 	.word	0xffffffff


	//   ....[12]....
        /*00a4*/ 	.word	0xffffffff


	//   ....[13]....
        /*00a8*/ 	.word	0xffffffff


	//----- nvinfo : EIATTR_COOP_GROUP_INSTR_OFFSETS
	.align		4
.L_41:
        /*00ac*/ 	.byte	0x04, 0x28
        /*00ae*/ 	.short	(.L_43 - .L_42)


	//   ....[0]....
.L_42:
        /*00b0*/ 	.word	0x00000080


	//   ....[1]....
        /*00b4*/ 	.word	0x000004e0


	//   ....[2]....
        /*00b8*/ 	.word	0x00000a80


	//   ....[3]....
        /*00bc*/ 	.word	0x00000be0


	//   ....[4]....
        /*00c0*/ 	.word	0x00000ce0


	//   ....[5]....
        /*00c4*/ 	.word	0x00000e50


	//   ....[6]....
        /*00c8*/ 	.word	0x00000ff0


	//   ....[7]....
        /*00cc*/ 	.word	0x000011b0


	//   ....[8]....
        /*00d0*/ 	.word	0x000023b0


	//   ....[9]....
        /*00d4*/ 	.word	0x000043c0


	//   ....[10]....
        /*00d8*/ 	.word	0x000045d0


	//   ....[11]....
        /*00dc*/ 	.word	0x00004600


	//   ....[12]....
        /*00e0*/ 	.word	0x00004f50


	//   ....[13]....
        /*00e4*/ 	.word	0x00005180


	//----- nvinfo : EIATTR_VRC_CTA_INIT_COUNT
	.align		4
.L_43:
        /*00e8*/ 	.byte	0x02, 0x4a
        /*00ea*/ 	.byte	0x80
	.zero		1


	//----- nvinfo : EIATTR_SYSCALL_OFFSETS
	.align		4
        /*00ec*/ 	.byte	0x04, 0x46
        /*00ee*/ 	.short	(.L_45 - .L_44)


	//   ....[0]....
.L_44:
        /*00f0*/ 	.word	0x00006b90


	//   ....[1]....
        /*00f4*/ 	.word	0x00006c80


	//   ....[2]....
        /*00f8*/ 	.word	0x00007540


	//   ....[3]....
        /*00fc*/ 	.word	0x000076b0


	//   ....[4]....
        /*0100*/ 	.word	0x00007820


	//   ....[5]....
        /*0104*/ 	.word	0x00007990


	//   ....[6]....
        /*0108*/ 	.word	0x00007b00


	//   ....[7]....
        /*010c*/ 	.word	0x00007c70


	//   ....[8]....
        /*0110*/ 	.word	0x00007de0


	//----- nvinfo : EIATTR_MBARRIER_INSTR_OFFSETS
	.align		4
.L_45:
        /*0114*/ 	.byte	0x04, 0x39
        /*0116*/ 	.short	(.L_47 - .L_46)


	//   ....[0]....
.L_46:
        /*0118*/ 	.word	0x00000600
        /*011c*/ 	.word	0x000000ff
        /*0120*/ 	.word	0x00000000
        /*0124*/ 	.short	0x0100
        /*0126*/ 	.byte	0x04
	.zero		1


	//   ....[1]....
        /*0128*/ 	.word	0x00000610
        /*012c*/ 	.word	0x000000ff
        /*0130*/ 	.word	0x00000118
        /*0134*/ 	.short	0x0100
        /*0136*/ 	.byte	0x04
	.zero		1


	//   ....[2]....
        /*0138*/ 	.word	0x00000620
        /*013c*/ 	.word	0x000000ff
        /*0140*/ 	.word	0x00000008
        /*0144*/ 	.short	0x0100
        /*0146*/ 	.byte	0x04
	.zero		1


	//   ....[3]....
        /*0148*/ 	.word	0x00000630
        /*014c*/ 	.word	0x000000ff
        /*0150*/ 	.word	0x00000120
        /*0154*/ 	.short	0x0100
        /*0156*/ 	.byte	0x04
	.zero		1


	//   ....[4]....
        /*0158*/ 	.word	0x00000640
        /*015c*/ 	.word	0x000000ff
        /*0160*/ 	.word	0x00000010
        /*0164*/ 	.short	0x0100
        /*0166*/ 	.byte	0x04
	.zero		1


	//   ....[5]....
        /*0168*/ 	.word	0x00000650
        /*016c*/ 	.word	0x000000ff
        /*0170*/ 	.word	0x00000128
        /*0174*/ 	.short	0x0100
        /*0176*/ 	.byte	0x04
	.zero		1


	//   ....[6]....
        /*0178*/ 	.word	0x00000660
        /*017c*/ 	.word	0x000000ff
        /*0180*/ 	.word	0x00000018
        /*0184*/ 	.short	0x0100
        /*0186*/ 	.byte	0x04
	.zero		1


	//   ....[7]....
        /*0188*/ 	.word	0x00000670
        /*018c*/ 	.word	0x000000ff
        /*0190*/ 	.word	0x00000130
        /*0194*/ 	.short	0x0100
        /*0196*/ 	.byte	0x04
	.zero		1


	//   ....[8]....
        /*0198*/ 	.word	0x00000680
        /*019c*/ 	.word	0x000000ff
        /*01a0*/ 	.word	0x00000020
        /*01a4*/ 	.short	0x0100
        /*01a6*/ 	.byte	0x04
	.zero		1


	//   ....[9]....
        /*01a8*/ 	.word	0x00000690
        /*01ac*/ 	.word	0x000000ff
        /*01b0*/ 	.word	0x00000138
        /*01b4*/ 	.short	0x0100
        /*01b6*/ 	.byte	0x04
	.zero		1


	//   ....[10]....
        /*01b8*/ 	.word	0x000006a0
        /*01bc*/ 	.word	0x000000ff
        /*01c0*/ 	.word	0x00000028
        /*01c4*/ 	.short	0x0100
        /*01c6*/ 	.byte	0x04
	.zero		1


	//   ....[11]....
        /*01c8*/ 	.word	0x000006b0
        /*01cc*/ 	.word	0x000000ff
        /*01d0*/ 	.word	0x00000140
        /*01d4*/ 	.short	0x0100
        /*01d6*/ 	.byte	0x04
	.zero		1


	//   ....[12]....
        /*01d8*/ 	.word	0x000006c0
        /*01dc*/ 	.word	0x000000ff
        /*01e0*/ 	.word	0x00000030
        /*01e4*/ 	.short	0x0100
        /*01e6*/ 	.byte	0x04
	.zero		1


	//   ....[13]....
        /*01e8*/ 	.word	0x000006d0
        /*01ec*/ 	.word	0x000000ff
        /*01f0*/ 	.word	0x00000148
        /*01f4*/ 	.short	0x0100
        /*01f6*/ 	.byte	0x04
	.zero		1


	//   ....[14]....
        /*01f8*/ 	.word	0x000006e0
        /*01fc*/ 	.word	0x000000ff
        /*0200*/ 	.word	0x00000038
        /*0204*/ 	.short	0x0100
        /*0206*/ 	.byte	0x04
	.zero		1


	//   ....[15]....
        /*0208*/ 	.word	0x000006f0
        /*020c*/ 	.word	0x000000ff
        /*0210*/ 	.word	0x00000150
        /*0214*/ 	.short	0x0100
        /*0216*/ 	.byte	0x04
	.zero		1


	//   ....[16]....
        /*0218*/ 	.word	0x00000700
        /*021c*/ 	.word	0x000000ff
        /*0220*/ 	.word	0x00000040
        /*0224*/ 	.short	0x0100
        /*0226*/ 	.byte	0x04
	.zero		1


	//   ....[17]....
        /*0228*/ 	.word	0x00000710
        /*022c*/ 	.word	0x000000ff
        /*0230*/ 	.word	0x00000158
        /*0234*/ 	.short	0x0100
        /*0236*/ 	.byte	0x04
	.zero		1


	//   ....[18]....
        /*0238*/ 	.word	0x00000720
        /*023c*/ 	.word	0x000000ff
        /*0240*/ 	.word	0x00000048
        /*0244*/ 	.short	0x0100
        /*0246*/ 	.byte	0x04
	.zero		1


	//   ....[19]....
        /*0248*/ 	.word	0x00000730
        /*024c*/ 	.word	0x000000ff
        /*0250*/ 	.word	0x00000160
        /*0254*/ 	.short	0x0100
        /*0256*/ 	.byte	0x04
	.zero		1


	//   ....[20]....
        /*0258*/ 	.word	0x00000740
        /*025c*/ 	.word	0x000000ff
        /*0260*/ 	.word	0x00000050
        /*0264*/ 	.short	0x0100
        /*0266*/ 	.byte	0x04
	.zero		1


	//   ....[21]....
        /*0268*/ 	.word	0x00000750
        /*026c*/ 	.word	0x000000ff
        /*0270*/ 	.word	0x00000168
        /*0274*/ 	.short	0x0100
        /*0276*/ 	.byte	0x04
	.zero		1


	//   ....[22]....
        /*0278*/ 	.word	0x00000760
        /*027c*/ 	.word	0x000000ff
        /*0280*/ 	.word	0x00000058
        /*0284*/ 	.short	0x0100
        /*0286*/ 	.byte	0x04
	.zero		1


	//   ....[23]....
        /*0288*/ 	.word	0x00000770
        /*028c*/ 	.word	0x000000ff
        /*0290*/ 	.word	0x00000170
        /*0294*/ 	.short	0x0100
        /*0296*/ 	.byte	0x04
	.zero		1


	//   ....[24]....
        /*0298*/ 	.word	0x00000780
        /*029c*/ 	.word	0x000000ff
        /*02a0*/ 	.word	0x00000060
        /*02a4*/ 	.short	0x0100
        /*02a6*/ 	.byte	0x04
	.zero		1


	//   ....[25]....
        /*02a8*/ 	.word	0x00000790
        /*02ac*/ 	.word	0x000000ff
        /*02b0*/ 	.word	0x00000178
        /*02b4*/ 	.short	0x0100
        /*02b6*/ 	.byte	0x04
	.zero		1


	//   ....[26]....
        /*02b8*/ 	.word	0x000007a0
        /*02bc*/ 	.word	0x000000ff
        /*02c0*/ 	.word	0x00000068
        /*02c4*/ 	.short	0x0100
        /*02c6*/ 	.byte	0x04
	.zero		1


	//   ....[27]....
        /*02c8*/ 	.word	0x000007b0
        /*02cc*/ 	.word	0x000000ff
        /*02d0*/ 	.word	0x00000180
        /*02d4*/ 	.short	0x0100
        /*02d6*/ 	.byte	0x04
	.zero		1


	//   ....[28]....
        /*02d8*/ 	.word	0x000007c0
        /*02dc*/ 	.word	0x000000ff
        /*02e0*/ 	.word	0x00000070
        /*02e4*/ 	.short	0x0100
        /*02e6*/ 	.byte	0x04
	.zero		1


	//   ....[29]....
        /*02e8*/ 	.word	0x000007d0
        /*02ec*/ 	.word	0x000000ff
        /*02f0*/ 	.word	0x00000188
        /*02f4*/ 	.short	0x0100
        /*02f6*/ 	.byte	0x04
	.zero		1


	//   ....[30]....
        /*02f8*/ 	.word	0x000007e0
        /*02fc*/ 	.word	0x000000ff
        /*0300*/ 	.word	0x00000078
        /*0304*/ 	.short	0x0100
        /*0306*/ 	.byte	0x04
	.zero		1


	//   ....[31]....
        /*0308*/ 	.word	0x000007f0
        /*030c*/ 	.word	0x000000ff
        /*0310*/ 	.word	0x00000190
        /*0314*/ 	.short	0x0100
        /*0316*/ 	.byte	0x04
	.zero		1


	//   ....[32]....
        /*0318*/ 	.word	0x00000800
        /*031c*/ 	.word	0x000000ff
        /*0320*/ 	.word	0x00000080
        /*0324*/ 	.short	0x0100
        /*0326*/ 	.byte	0x04
	.zero		1


	//   ....[33]....
        /*0328*/ 	.word	0x00000810
        /*032c*/ 	.word	0x000000ff
        /*0330*/ 	.word	0x00000198
        /*0334*/ 	.short	0x0100
        /*0336*/ 	.byte	0x04
	.zero		1


	//   ....[34]....
        /*0338*/ 	.word	0x00000820
        /*033c*/ 	.word	0x000000ff
        /*0340*/ 	.word	0x00000088
        /*0344*/ 	.short	0x0100
        /*0346*/ 	.byte	0x04
	.zero		1


	//   ....[35]....
        /*0348*/ 	.word	0x00000830
        /*034c*/ 	.word	0x000000ff
        /*0350*/ 	.word	0x000001a0
        /*0354*/ 	.short	0x0100
        /*0356*/ 	.byte	0x04
	.zero		1


	//   ....[36]....
        /*0358*/ 	.word	0x00000840
        /*035c*/ 	.word	0x000000ff
        /*0360*/ 	.word	0x00000090
        /*0364*/ 	.short	0x0100
        /*0366*/ 	.byte	0x04
	.zero		1


	//   ....[37]....
        /*0368*/ 	.word	0x00000850
        /*036c*/ 	.word	0x000000ff
        /*0370*/ 	.word	0x000001a8
        /*0374*/ 	.short	0x0100
        /*0376*/ 	.byte	0x04
	.zero		1


	//   ....[38]....
        /*0378*/ 	.word	0x00000860
        /*037c*/ 	.word	0x000000ff
        /*0380*/ 	.word	0x00000098
        /*0384*/ 	.short	0x0100
        /*0386*/ 	.byte	0x04
	.zero		1


	//   ....[39]....
        /*0388*/ 	.word	0x00000870
        /*038c*/ 	.word	0x000000ff
        /*0390*/ 	.word	0x000001b0
        /*0394*/ 	.short	0x0100
        /*0396*/ 	.byte	0x04
	.zero		1


	//   ....[40]....
        /*0398*/ 	.word	0x00000880
        /*039c*/ 	.word	0x000000ff
        /*03a0*/ 	.word	0x000000a0
        /*03a4*/ 	.short	0x0100
        /*03a6*/ 	.byte	0x04
	.zero		1


	//   ....[41]....
        /*03a8*/ 	.word	0x00000890
        /*03ac*/ 	.word	0x000000ff
        /*03b0*/ 	.word	0x000001b8
        /*03b4*/ 	.short	0x0100
        /*03b6*/ 	.byte	0x04
	.zero		1


	//   ....[42]....
        /*03b8*/ 	.word	0x000008a0
        /*03bc*/ 	.word	0x000000ff
        /*03c0*/ 	.word	0x000000a8
        /*03c4*/ 	.short	0x0100
        /*03c6*/ 	.byte	0x04
	.zero		1


	//   ....[43]....
        /*03c8*/ 	.word	0x000008b0
        /*03cc*/ 	.word	0x000000ff
        /*03d0*/ 	.word	0x000001c0
        /*03d4*/ 	.short	0x0100
        /*03d6*/ 	.byte	0x04
	.zero		1


	//   ....[44]....
        /*03d8*/ 	.word	0x000008c0
        /*03dc*/ 	.word	0x000000ff
        /*03e0*/ 	.word	0x000000b0
        /*03e4*/ 	.short	0x0100
        /*03e6*/ 	.byte	0x04
	.zero		1


	//   ....[45]....
        /*03e8*/ 	.word	0x000008d0
        /*03ec*/ 	.word	0x000000ff
        /*03f0*/ 	.word	0x000001c8
        /*03f4*/ 	.short	0x0100
        /*03f6*/ 	.byte	0x04
	.zero		1


	//   ....[46]....
        /*03f8*/ 	.word	0x000008e0
        /*03fc*/ 	.word	0x000000ff
        /*0400*/ 	.word	0x000000b8
        /*0404*/ 	.short	0x0100
        /*0406*/ 	.byte	0x04
	.zero		1


	//   ....[47]....
        /*0408*/ 	.word	0x000008f0
        /*040c*/ 	.word	0x000000ff
        /*0410*/ 	.word	0x000001d0
        /*0414*/ 	.short	0x0100
        /*0416*/ 	.byte	0x04
	.zero		1


	//   ....[48]....
        /*0418*/ 	.word	0x00000900
        /*041c*/ 	.word	0x000000ff
        /*0420*/ 	.word	0x000000c0
        /*0424*/ 	.short	0x0100
        /*0426*/ 	.byte	0x04
	.zero		1


	//   ....[49]....
        /*0428*/ 	.word	0x00000910
        /*042c*/ 	.word	0x000000ff
        /*0430*/ 	.word	0x000001d8
        /*0434*/ 	.short	0x0100
        /*0436*/ 	.byte	0x04
	.zero		1


	//   ....[50]....
        /*0438*/ 	.word	0x00000920
        /*043c*/ 	.word	0x000000ff
        /*0440*/ 	.word	0x000000c8
        /*0444*/ 	.short	0x0100
        /*0446*/ 	.byte	0x04
	.zero		1


	//   ....[51]....
        /*0448*/ 	.word	0x00000930
        /*044c*/ 	.word	0x000000ff
        /*0450*/ 	.word	0x000001e0
        /*0454*/ 	.short	0x0100
        /*0456*/ 	.byte	0x04
	.zero		1


	//   ....[52]....
        /*0458*/ 	.word	0x00000940
        /*045c*/ 	.word	0x000000ff
        /*0460*/ 	.word	0x000000d0
        /*0464*/ 	.short	0x0100
        /*0466*/ 	.byte	0x04
	.zero		1


	//   ....[53]....
        /*0468*/ 	.word	0x00000950
        /*046c*/ 	.word	0x000000ff
        /*0470*/ 	.word	0x000001e8
        /*0474*/ 	.short	0x0100
        /*0476*/ 	.byte	0x04
	.zero		1


	//   ....[54]....
        /*0478*/ 	.word	0x00000960
        /*047c*/ 	.word	0x000000ff
        /*0480*/ 	.word	0x000000d8
        /*0484*/ 	.short	0x0100
        /*0486*/ 	.byte	0x04
	.zero		1


	//   ....[55]....
        /*0488*/ 	.word	0x00000970
        /*048c*/ 	.word	0x000000ff
        /*0490*/ 	.word	0x000001f0
        /*0494*/ 	.short	0x0100
        /*0496*/ 	.byte	0x04
	.zero		1


	//   ....[56]....
        /*0498*/ 	.word	0x00000980
        /*049c*/ 	.word	0x000000ff
        /*04a0*/ 	.word	0x000000e0
        /*04a4*/ 	.short	0x0100
        /*04a6*/ 	.byte	0x04
	.zero		1


	//   ....[57]....
        /*04a8*/ 	.word	0x00000990
        /*04ac*/ 	.word	0x000000ff
        /*04b0*/ 	.word	0x000001f8
        /*04b4*/ 	.short	0x0100
        /*04b6*/ 	.byte	0x04
	.zero		1


	//   ....[58]....
        /*04b8*/ 	.word	0x000009a0
        /*04bc*/ 	.word	0x000000ff
        /*04c0*/ 	.word	0x000000e8
        /*04c4*/ 	.short	0x0100
        /*04c6*/ 	.byte	0x04
	.zero		1


	//   ....[59]....
        /*04c8*/ 	.word	0x000009b0
        /*04cc*/ 	.word	0x000000ff
        /*04d0*/ 	.word	0x00000200
        /*04d4*/ 	.short	0x0100
        /*04d6*/ 	.byte	0x04
	.zero		1


	//   ....[60]....
        /*04d8*/ 	.word	0x000009c0
        /*04dc*/ 	.word	0x000000ff
        /*04e0*/ 	.word	0x000000f0
        /*04e4*/ 	.short	0x0100
        /*04e6*/ 	.byte	0x04
	.zero		1


	//   ....[61]....
        /*04e8*/ 	.word	0x000009d0
        /*04ec*/ 	.word	0x000000ff
        /*04f0*/ 	.word	0x00000208
        /*04f4*/ 	.short	0x0100
        /*04f6*/ 	.byte	0x04
	.zero		1


	//   ....[62]....
        /*04f8*/ 	.word	0x000009e0
        /*04fc*/ 	.word	0x000000ff
        /*0500*/ 	.word	0x000000f8
        /*0504*/ 	.short	0x0100
        /*0506*/ 	.byte	0x04
	.zero		1


	//   ....[63]....
        /*0508*/ 	.word	0x000009f0
        /*050c*/ 	.word	0x000000ff
        /*0510*/ 	.word	0x00000210
        /*0514*/ 	.short	0x0100
        /*0516*/ 	.byte	0x04
	.zero		1


	//   ....[64]....
        /*0518*/ 	.word	0x00000a00
        /*051c*/ 	.word	0x000000ff
        /*0520*/ 	.word	0x00000100
        /*0524*/ 	.short	0x0100
        /*0526*/ 	.byte	0x04
	.zero		1


	//   ....[65]....
        /*0528*/ 	.word	0x00000a10
        /*052c*/ 	.word	0x000000ff
        /*0530*/ 	.word	0x00000218
        /*0534*/ 	.short	0x0100
        /*0536*/ 	.byte	0x04
	.zero		1


	//   ....[66]....
        /*0538*/ 	.word	0x00000a20
        /*053c*/ 	.word	0x000000ff
        /*0540*/ 	.word	0x00000108
        /*0544*/ 	.short	0x0100
        /*0546*/ 	.byte	0x04
	.zero		1


	//   ....[67]....
        /*0548*/ 	.word	0x00000a30
        /*054c*/ 	.word	0x000000ff
        /*0550*/ 	.word	0x00000220
        /*0554*/ 	.short	0x0100
        /*0556*/ 	.byte	0x04
	.zero		1


	//   ....[68]....
        /*0558*/ 	.word	0x00000a40
        /*055c*/ 	.word	0x000000ff
        /*0560*/ 	.word	0x00000110
        /*0564*/ 	.short	0x0100
        /*0566*/ 	.byte	0x04
	.zero		1


	//   ....[69]....
        /*0568*/ 	.word	0x00000a50
        /*056c*/ 	.word	0x000000ff
        /*0570*/ 	.word	0x00000228
        /*0574*/ 	.short	0x0100
        /*0576*/ 	.byte	0x04
	.zero		1


	//   ....[70]....
        /*0578*/ 	.word	0x00000b90
        /*057c*/ 	.word	0x000000ff
        /*0580*/ 	.word	0x00000230
        /*0584*/ 	.short	0x0100
        /*0586*/ 	.byte	0x04
	.zero		1


	//   ....[71]....
        /*0588*/ 	.word	0x00000ba0
        /*058c*/ 	.word	0x000000ff
        /*0590*/ 	.word	0x00000240
        /*0594*/ 	.short	0x0100
        /*0596*/ 	.byte	0x04
	.zero		1


	//   ....[72]....
        /*0598*/ 	.word	0x00000bb0
        /*059c*/ 	.word	0x000000ff
        /*05a0*/ 	.word	0x00000238
        /*05a4*/ 	.short	0x0100
        /*05a6*/ 	.byte	0x04
	.zero		1


	//   ....[73]....
        /*05a8*/ 	.word	0x00000bc0
        /*05ac*/ 	.word	0x000000ff
        /*05b0*/ 	.word	0x00000248
        /*05b4*/ 	.short	0x0100
        /*05b6*/ 	.byte	0x04
	.zero		1


	//   ....[74]....
        /*05b8*/ 	.word	0x00000cb0
        /*05bc*/ 	.word	0x000000ff
        /*05c0*/ 	.word	0x00000250
        /*05c4*/ 	.short	0x0100
        /*05c6*/ 	.byte	0x06
	.zero		1


	//   ....[75]....
        /*05c8*/ 	.word	0x00000cc0
        /*05cc*/ 	.word	0x000000ff
        /*05d0*/ 	.word	0x00000258
        /*05d4*/ 	.short	0x0100
        /*05d6*/ 	.byte	0x06
	.zero		1


	//   ....[76]....
        /*05d8*/ 	.word	0x00000e00
        /*05dc*/ 	.word	0x000000ff
        /*05e0*/ 	.word	0x00000260
        /*05e4*/ 	.short	0x0100
        /*05e6*/ 	.byte	0x06
	.zero		1


	//   ....[77]....
        /*05e8*/ 	.word	0x00000e10
        /*05ec*/ 	.word	0x000000ff
        /*05f0*/ 	.word	0x00000270
        /*05f4*/ 	.short	0x0100
        /*05f6*/ 	.byte	0x06
	.zero		1


	//   ....[78]....
        /*05f8*/ 	.word	0x00000e20
        /*05fc*/ 	.word	0x000000ff
        /*0600*/ 	.word	0x00000268
        /*0604*/ 	.short	0x0100
        /*0606*/ 	.byte	0x06
	.zero		1


	//   ....[79]....
        /*0608*/ 	.word	0x00000e30
        /*060c*/ 	.word	0x000000ff
        /*0610*/ 	.word	0x00000278
        /*0614*/ 	.short	0x0100
        /*0616*/ 	.byte	0x06
	.zero		1


	//   ....[80]....
        /*0618*/ 	.word	0x00000f60
        /*061c*/ 	.word	0x000000ff
        /*0620*/ 	.word	0x00000280
        /*0624*/ 	.short	0x0100
        /*0626*/ 	.byte	0x04
	.zero		1


	//   ....[81]....
        /*0628*/ 	.word	0x00000f70
        /*062c*/ 	.word	0x000000ff
        /*0630*/ 	.word	0x000002a0
        /*0634*/ 	.short	0x0100
        /*0636*/ 	.byte	0x04
	.zero		1


	//   ....[82]....
        /*0638*/ 	.word	0x00000f80
        /*063c*/ 	.word	0x000000ff
        /*0640*/ 	.word	0x00000288
        /*0644*/ 	.short	0x0100
        /*0646*/ 	.byte	0x04
	.zero		1


	//   ....[83]....
        /*0648*/ 	.word	0x00000f90
        /*064c*/ 	.word	0x000000ff
        /*0650*/ 	.word	0x000002a8
        /*0654*/ 	.short	0x0100
        /*0656*/ 	.byte	0x04
	.zero		1


	//   ....[84]....
        /*0658*/ 	.word	0x00000fa0
        /*065c*/ 	.word	0x000000ff
        /*0660*/ 	.word	0x00000290
        /*0664*/ 	.short	0x0100
        /*0666*/ 	.byte	0x04
	.zero		1


	//   ....[85]....
        /*0668*/ 	.word	0x00000fb0
        /*066c*/ 	.word	0x000000ff
        /*0670*/ 	.word	0x000002b0
        /*0674*/ 	.short	0x0100
        /*0676*/ 	.byte	0x04
	.zero		1


	//   ....[86]....
        /*0678*/ 	.word	0x00000fc0
        /*067c*/ 	.word	0x000000ff
        /*0680*/ 	.word	0x00000298
        /*0684*/ 	.short	0x0100
        /*0686*/ 	.byte	0x04
	.zero		1


	//   ....[87]....
        /*0688*/ 	.word	0x00000fd0
        /*068c*/ 	.word	0x000000ff
        /*0690*/ 	.word	0x000002b8
        /*0694*/ 	.short	0x0100
        /*0696*/ 	.byte	0x04
	.zero		1


	//   ....[88]....
        /*0698*/ 	.word	0x000010c0
        /*069c*/ 	.word	0x000000ff
        /*06a0*/ 	.word	0x000002c0
        /*06a4*/ 	.short	0x0100
        /*06a6*/ 	.byte	0x04
	.zero		1


	//   ....[89]....
        /*06a8*/ 	.word	0x000010d0
        /*06ac*/ 	.word	0x000000ff
        /*06b0*/ 	.word	0x000002d0
        /*06b4*/ 	.short	0x0100
        /*06b6*/ 	.byte	0x04
	.zero		1


	//   ....[90]....
        /*06b8*/ 	.word	0x000010e0
        /*06bc*/ 	.word	0x000000ff
        /*06c0*/ 	.word	0x000002c8
        /*06c4*/ 	.short	0x0100
        /*06c6*/ 	.byte	0x04
	.zero		1


	//   ....[91]....
        /*06c8*/ 	.word	0x000010f0
        /*06cc*/ 	.word	0x000000ff
        /*06d0*/ 	.word	0x000002d8
        /*06d4*/ 	.short	0x0100
        /*06d6*/ 	.byte	0x04
	.zero		1


	//   ....[92]....
        /*06d8*/ 	.word	0x00001c50
        /*06dc*/ 	.word	0x00000000
        /*06e0*/ 	.word	0x000002d0
        /*06e4*/ 	.short	0x010a
        /*06e6*/ 	.byte	0xff
	.zero		1


	//   ....[93]....
        /*06e8*/ 	.word	0x00001c80
        /*06ec*/ 	.word	0x00000000
        /*06f0*/ 	.word	0x000002c0
        /*06f4*/ 	.short	0x0101
        /*06f6*/ 	.byte	0xff
	.zero		1


	//   ....[94]....
        /*06f8*/ 	.word	0x00001d30
        /*06fc*/ 	.word	0x000000ff
        /*0700*/ 	.word	0x00000118
        /*0704*/ 	.short	0x010a
        /*0706*/ 	.byte	0x06
	.zero		1


	//   ....[95]....
        /*0708*/ 	.word	0x00001db0
        /*070c*/ 	.word	0x000000ff
        /*0710*/ 	.word	0x00000118
        /*0714*/ 	.short	0x010a
        /*0716*/ 	.byte	0x21
	.zero		1


	//   ....[96]....
        /*0718*/ 	.word	0x00001f40
        /*071c*/ 	.word	0x000000ff
        /*0720*/ 	.word	0x00000118
        /*0724*/ 	.short	0x010a
        /*0726*/ 	.byte	0x06
	.zero		1


	//   ....[97]....
        /*0728*/ 	.word	0x00002070
        /*072c*/ 	.word	0x000000ff
        /*0730*/ 	.word	0x00000258
        /*0734*/ 	.short	0x0101
        /*0736*/ 	.byte	0x0f
	.zero		1


	//   ....[98]....
        /*0738*/ 	.word	0x00002090
        /*073c*/ 	.word	0x000000ff
        /*0740*/ 	.word	0x00000118
        /*0744*/ 	.short	0x010a
        /*0746*/ 	.byte	0x06
	.zero		1


	//   ....[99]....
        /*0748*/ 	.word	0x00002110
        /*074c*/ 	.word	0x000000ff
        /*0750*/ 	.word	0x00000118
        /*0754*/ 	.short	0x010a
        /*0756*/ 	.byte	0x09
	.zero		1


	//   ....[100]....
        /*0758*/ 	.word	0x000022a0
        /*075c*/ 	.word	0x000000ff
        /*0760*/ 	.word	0x00000118
        /*0764*/ 	.short	0x010a
        /*0766*/ 	.byte	0x07
	.zero		1


	//   ....[101]....
        /*0768*/ 	.word	0x000023e0
        /*076c*/ 	.word	0x00000003
        /*0770*/ 	.word	0x00000260
        /*0774*/ 	.short	0x010a
        /*0776*/ 	.byte	0xff
	.zero		1


	//   ....[102]....
        /*0778*/ 	.word	0x00002530
        /*077c*/ 	.word	0x00000000
        /*0780*/ 	.word	0x00000000
        /*0784*/ 	.short	0x0101
        /*0786*/ 	.byte	0xff
	.zero		1


	//   ....[103]....
        /*0788*/ 	.word	0x00002ad0
        /*078c*/ 	.word	0x000000ff
        /*0790*/ 	.word	0x00000000
        /*0794*/ 	.short	0x010a
        /*0796*/ 	.byte	0x04
	.zero		1


	//   ....[104]....
        /*0798*/ 	.word	0x00002b60
        /*079c*/ 	.word	0x000000ff
        /*07a0*/ 	.word	0x00000000
        /*07a4*/ 	.short	0x010a
        /*07a6*/ 	.byte	0x05
	.zero		1


	//   ....[105]....
        /*07a8*/ 	.word	0x00002bf0
        /*07ac*/ 	.word	0x000000ff
        /*07b0*/ 	.word	0x00000000
        /*07b4*/ 	.short	0x010a
        /*07b6*/ 	.byte	0x05
	.zero		1


	//   ....[106]....
        /*07b8*/ 	.word	0x00002c80
        /*07bc*/ 	.word	0x000000ff
        /*07c0*/ 	.word	0x00000000
        /*07c4*/ 	.short	0x010a
        /*07c6*/ 	.byte	0x05
	.zero		1


	//   ....[107]....
        /*07c8*/ 	.word	0x00002d10
        /*07cc*/ 	.word	0x000000ff
        /*07d0*/ 	.word	0x00000000
        /*07d4*/ 	.short	0x010a
        /*07d6*/ 	.byte	0x05
	.zero		1


	//   ....[108]....
        /*07d8*/ 	.word	0x00002da0
        /*07dc*/ 	.word	0x000000ff
        /*07e0*/ 	.word	0x00000000
        /*07e4*/ 	.short	0x010a
        /*07e6*/ 	.byte	0x05
	.zero		1


	//   ....[109]....
        /*07e8*/ 	.word	0x00002e30
        /*07ec*/ 	.word	0x000000ff
        /*07f0*/ 	.word	0x00000000
        /*07f4*/ 	.short	0x010a
        /*07f6*/ 	.byte	0x05
	.zero		1


	//   ....[110]....
        /*07f8*/ 	.word	0x00002ec0
        /*07fc*/ 	.word	0x000000ff
        /*0800*/ 	.word	0x00000000
        /*0804*/ 	.short	0x010a
        /*0806*/ 	.byte	0x05
	.zero		1


	//   ....[111]....
        /*0808*/ 	.word	0x00002f50
        /*080c*/ 	.word	0x000000ff
        /*0810*/ 	.word	0x00000000
        /*0814*/ 	.short	0x010a
        /*0816*/ 	.byte	0x05
	.zero		1


	//   ....[112]....
        /*0818*/ 	.word	0x00002fe0
        /*081c*/ 	.word	0x000000ff
        /*0820*/ 	.word	0x00000000
        /*0824*/ 	.short	0x010a
        /*0826*/ 	.byte	0x05
	.zero		1


	//   ....[113]....
        /*0828*/ 	.word	0x00003070
        /*082c*/ 	.word	0x000000ff
        /*0830*/ 	.word	0x00000000
        /*0834*/ 	.short	0x010a
        /*0836*/ 	.byte	0x05
	.zero		1


	//   ....[114]....
        /*0838*/ 	.word	0x00003100
        /*083c*/ 	.word	0x000000ff
        /*0840*/ 	.word	0x00000000
        /*0844*/ 	.short	0x010a
        /*0846*/ 	.byte	0x05
	.zero		1


	//   ....[115]....
        /*0848*/ 	.word	0x00003190
        /*084c*/ 	.word	0x000000ff
        /*0850*/ 	.word	0x00000000
        /*0854*/ 	.short	0x010a
        /*0856*/ 	.byte	0x05
	.zero		1


	//   ....[116]....
        /*0858*/ 	.word	0x00003220
        /*085c*/ 	.word	0x000000ff
        /*0860*/ 	.word	0x00000000
        /*0864*/ 	.short	0x010a
        /*0866*/ 	.byte	0x05
	.zero		1


	//   ....[117]....
        /*0868*/ 	.word	0x000032b0
        /*086c*/ 	.word	0x000000ff
        /*0870*/ 	.word	0x00000000
        /*0874*/ 	.short	0x010a
        /*0876*/ 	.byte	0x05
	.zero		1


	//   ....[118]....
        /*0878*/ 	.word	0x00003340
        /*087c*/ 	.word	0x000000ff
        /*0880*/ 	.word	0x00000000
        /*0884*/ 	.short	0x010a
        /*0886*/ 	.byte	0x05
	.zero		1


	//   ....[119]....
        /*0888*/ 	.word	0x000033d0
        /*088c*/ 	.word	0x000000ff
        /*0890*/ 	.word	0x00000000
        /*0894*/ 	.short	0x010a
        /*0896*/ 	.byte	0x05
	.zero		1


	//   ....[120]....
        /*0898*/ 	.word	0x00003460
        /*089c*/ 	.word	0x000000ff
        /*08a0*/ 	.word	0x00000000
        /*08a4*/ 	.short	0x010a
        /*08a6*/ 	.byte	0x05
	.zero		1


	//   ....[121]....
        /*08a8*/ 	.word	0x000034f0
        /*08ac*/ 	.word	0x000000ff
        /*08b0*/ 	.word	0x00000000
        /*08b4*/ 	.short	0x010a
        /*08b6*/ 	.byte	0x05
	.zero		1


	//   ....[122]....
        /*08b8*/ 	.word	0x00003580
        /*08bc*/ 	.word	0x000000ff
        /*08c0*/ 	.word	0x00000000
        /*08c4*/ 	.short	0x010a
        /*08c6*/ 	.byte	0x05
	.zero		1


	//   ....[123]....
        /*08c8*/ 	.word	0x00003610
        /*08cc*/ 	.word	0x000000ff
        /*08d0*/ 	.word	0x00000000
        /*08d4*/ 	.short	0x010a
        /*08d6*/ 	.byte	0x05
	.zero		1


	//   ....[124]....
        /*08d8*/ 	.word	0x000036a0
        /*08dc*/ 	.word	0x000000ff
        /*08e0*/ 	.word	0x00000000
        /*08e4*/ 	.short	0x010a
        /*08e6*/ 	.byte	0x05
	.zero		1


	//   ....[125]....
        /*08e8*/ 	.word	0x00003730
        /*08ec*/ 	.word	0x000000ff
        /*08f0*/ 	.word	0x00000000
        /*08f4*/ 	.short	0x010a
        /*08f6*/ 	.byte	0x05
	.zero		1


	//   ....[126]....
        /*08f8*/ 	.word	0x000037c0
        /*08fc*/ 	.word	0x000000ff
        /*0900*/ 	.word	0x00000000
        /*0904*/ 	.short	0x010a
        /*0906*/ 	.byte	0x05
	.zero		1


	//   ....[127]....
        /*0908*/ 	.word	0x00003850
        /*090c*/ 	.word	0x000000ff
        /*0910*/ 	.word	0x00000000
        /*0914*/ 	.short	0x010a
        /*0916*/ 	.byte	0x05
	.zero		1


	//   ....[128]....
        /*0918*/ 	.word	0x000038e0
        /*091c*/ 	.word	0x000000ff
        /*0920*/ 	.word	0x00000000
        /*0924*/ 	.short	0x010a
        /*0926*/ 	.byte	0x05
	.zero		1


	//   ....[129]....
        /*0928*/ 	.word	0x00003970
        /*092c*/ 	.word	0x000000ff
        /*0930*/ 	.word	0x00000000
        /*0934*/ 	.short	0x010a
        /*0936*/ 	.byte	0x05
	.zero		1


	//   ....[130]....
        /*0938*/ 	.word	0x00003a00
        /*093c*/ 	.word	0x000000ff
        /*0940*/ 	.word	0x00000000
        /*0944*/ 	.short	0x010a
        /*0946*/ 	.byte	0x05
	.zero		1


	//   ....[131]....
        /*0948*/ 	.word	0x00003a90
        /*094c*/ 	.word	0x000000ff
        /*0950*/ 	.word	0x00000000
        /*0954*/ 	.short	0x010a
        /*0956*/ 	.byte	0x05
	.zero		1


	//   ....[132]....
        /*0958*/ 	.word	0x00003b20
        /*095c*/ 	.word	0x000000ff
        /*0960*/ 	.word	0x00000000
        /*0964*/ 	.short	0x010a
        /*0966*/ 	.byte	0x05
	.zero		1


	//   ....[133]....
        /*0968*/ 	.word	0x00003bb0
        /*096c*/ 	.word	0x000000ff
        /*0970*/ 	.word	0x00000000
        /*0974*/ 	.short	0x010a
        /*0976*/ 	.byte	0x05
	.zero		1


	//   ....[134]....
        /*0978*/ 	.word	0x00003c40
        /*097c*/ 	.word	0x000000ff
        /*0980*/ 	.word	0x00000000
        /*0984*/ 	.short	0x010a
        /*0986*/ 	.byte	0x05
	.zero		1


	//   ....[135]....
        /*0988*/ 	.word	0x00003cd0
        /*098c*/ 	.word	0x000000ff
        /*0990*/ 	.word	0x00000000
        /*0994*/ 	.short	0x010a
        /*0996*/ 	.byte	0x05
	.zero		1


	//   ....[136]....
        /*0998*/ 	.word	0x00003d60
        /*099c*/ 	.word	0x000000ff
        /*09a0*/ 	.word	0x00000000
        /*09a4*/ 	.short	0x010a
        /*09a6*/ 	.byte	0x05
	.zero		1


	//   ....[137]....
        /*09a8*/ 	.word	0x00003e00
        /*09ac*/ 	.word	0x00000000
        /*09b0*/ 	.word	0x00000000
        /*09b4*/ 	.short	0x010a
        /*09b6*/ 	.byte	0xff
	.zero		1


	//   ....[138]....
        /*09b8*/ 	.word	0x00003f20
        /*09bc*/ 	.word	0x00000002
        /*09c0*/ 	.word	0x000002c0
        /*09c4*/ 	.short	0x010a
        /*09c6*/ 	.byte	0xff
	.zero		1


	//   ....[139]....
        /*09c8*/ 	.word	0x00003f90
        /*09cc*/ 	.word	0x00000002
        /*09d0*/ 	.word	0x00000000
        /*09d4*/ 	.short	0x0101
        /*09d6*/ 	.byte	0xff
	.zero		1


	//   ....[140]....
        /*09d8*/ 	.word	0x00003fb0
        /*09dc*/ 	.word	0x000000ff
        /*09e0*/ 	.word	0x00000270
        /*09e4*/ 	.short	0x010a
        /*09e6*/ 	.byte	0x04
	.zero		1


	//   ....[141]....
        /*09e8*/ 	.word	0x000040d0
        /*09ec*/ 	.word	0x00000002
        /*09f0*/ 	.word	0x00000260
        /*09f4*/ 	.short	0x010a
        /*09f6*/ 	.byte	0xff
	.zero		1


	//   ....[142]....
        /*09f8*/ 	.word	0x000041d0
        /*09fc*/ 	.word	0x00000002
        /*0a00*/ 	.word	0x00000000
        /*0a04*/ 	.short	0x0101
        /*0a06*/ 	.byte	0xff
	.zero		1


	//   ....[143]....
        /*0a08*/ 	.word	0x00004260
        /*0a0c*/ 	.word	0x000000ff
        /*0a10*/ 	.word	0x00000270
        /*0a14*/ 	.short	0x0106
        /*0a16*/ 	.byte	0x04
	.zero		1


	//   ....[144]....
        /*0a18*/ 	.word	0x00004280
        /*0a1c*/ 	.word	0x000000ff
        /*0a20*/ 	.word	0x00000270
        /*0a24*/ 	.short	0x010a
        /*0a26*/ 	.byte	0x04
	.zero		1


	//   ....[145]....
        /*0a28*/ 	.word	0x00004310
        /*0a2c*/ 	.word	0x000000ff
        /*0a30*/ 	.word	0x00000270
        /*0a34*/ 	.short	0x0106
        /*0a36*/ 	.byte	0x06
	.zero		1


	//   ....[146]....
        /*0a38*/ 	.word	0x00004350
        /*0a3c*/ 	.word	0x00000000
        /*0a40*/ 	.word	0x00000270
        /*0a44*/ 	.short	0x010a
        /*0a46*/ 	.byte	0xff
	.zero		1


	//   ....[147]....
        /*0a48*/ 	.word	0x00004840
        /*0a4c*/ 	.word	0x00000000
        /*0a50*/ 	.word	0x00000260
        /*0a54*/ 	.short	0x010a
        /*0a56*/ 	.byte	0xff
	.zero		1


	//   ....[148]....
        /*0a58*/ 	.word	0x00004940
        /*0a5c*/ 	.word	0x00000003
        /*0a60*/ 	.word	0x00000000
        /*0a64*/ 	.short	0x0101
        /*0a66*/ 	.byte	0xff
	.zero		1


	//   ....[149]....
        /*0a68*/ 	.word	0x00004950
        /*0a6c*/ 	.word	0x000000ff
        /*0a70*/ 	.word	0x00000000
        /*0a74*/ 	.short	0x010a
        /*0a76*/ 	.byte	0x05
	.zero		1


	//   ....[150]....
        /*0a78*/ 	.word	0x00004970
        /*0a7c*/ 	.word	0x000000ff
        /*0a80*/ 	.word	0x000002a0
        /*0a84*/ 	.short	0x010a
        /*0a86*/ 	.byte	0x13
	.zero		1


	//   ....[151]....
        /*0a88*/ 	.word	0x00004aa0
        /*0a8c*/ 	.word	0x000000ff
        /*0a90*/ 	.word	0x00000000
        /*0a94*/ 	.short	0x010a
        /*0a96*/ 	.byte	0x07
	.zero		1


	//   ....[152]....
        /*0a98*/ 	.word	0x00004bb0
        /*0a9c*/ 	.word	0x000000ff
        /*0aa0*/ 	.word	0x00000000
        /*0aa4*/ 	.short	0x010a
        /*0aa6*/ 	.byte	0x0a
	.zero		1


	//   ....[153]....
        /*0aa8*/ 	.word	0x00004d80
        /*0aac*/ 	.word	0x000000ff
        /*0ab0*/ 	.word	0x00000000
        /*0ab4*/ 	.short	0x010a
        /*0ab6*/ 	.byte	0x04
	.zero		1


	//   ....[154]....
        /*0ab8*/ 	.word	0x00004e10
        /*0abc*/ 	.word	0x000000ff
        /*0ac0*/ 	.word	0x00000000
        /*0ac4*/ 	.short	0x010a
        /*0ac6*/ 	.byte	0x05
	.zero		1


	//   ....[155]....
        /*0ac8*/ 	.word	0x00004ea0
        /*0acc*/ 	.word	0x000000ff
        /*0ad0*/ 	.word	0x00000000
        /*0ad4*/ 	.short	0x010a
        /*0ad6*/ 	.byte	0x05
	.zero		1


	//   ....[156]....
        /*0ad8*/ 	.word	0x00004f30
        /*0adc*/ 	.word	0x000000ff
        /*0ae0*/ 	.word	0x00000000
        /*0ae4*/ 	.short	0x010a
        /*0ae6*/ 	.byte	0x04
	.zero		1


	//   ....[157]....
        /*0ae8*/ 	.word	0x00005410
        /*0aec*/ 	.word	0x00000003
        /*0af0*/ 	.word	0x00000260
        /*0af4*/ 	.short	0x010a
        /*0af6*/ 	.byte	0xff
	.zero		1


	//   ....[158]....
        /*0af8*/ 	.word	0x00005580
        /*0afc*/ 	.word	0x00000000
        /*0b00*/ 	.word	0x00000000
        /*0b04*/ 	.short	0x0101
        /*0b06*/ 	.byte	0xff
	.zero		1


	//   ....[159]....
        /*0b08*/ 	.word	0x00005a30
        /*0b0c*/ 	.word	0x000000ff
        /*0b10*/ 	.word	0x00000258
        /*0b14*/ 	.short	0x010a
        /*0b16*/ 	.byte	0x06
	.zero		1


	//   ....[160]....
        /*0b18*/ 	.word	0x00005c00
        /*0b1c*/ 	.word	0x000000ff
        /*0b20*/ 	.word	0x00000240
        /*0b24*/ 	.short	0x010a
        /*0b26*/ 	.byte	0x07
	.zero		1


	//   ....[161]....
        /*0b28*/ 	.word	0x00006040
        /*0b2c*/ 	.word	0x000000ff
        /*0b30*/ 	.word	0x00000230
        /*0b34*/ 	.short	0x010b
        /*0b36*/ 	.byte	0x07
	.zero		1


	//   ....[162]....
        /*0b38*/ 	.word	0x00006050
        /*0b3c*/ 	.word	0x000000ff
        /*0b40*/ 	.word	0x00000000
        /*0b44*/ 	.short	0x0101
        /*0b46*/ 	.byte	0x04
	.zero		1


	//   ....[163]....
        /*0b48*/ 	.word	0x000060a0
        /*0b4c*/ 	.word	0x000000ff
        /*0b50*/ 	.word	0x00000000
        /*0b54*/ 	.short	0x010a
        /*0b56*/ 	.byte	0x04
	.zero		1


	//   ....[164]....
        /*0b58*/ 	.word	0x00006140
        /*0b5c*/ 	.word	0x00000000
        /*0b60*/ 	.word	0x00000000
        /*0b64*/ 	.short	0x010a
        /*0b66*/ 	.byte	0xff
	.zero		1


	//   ....[165]....
        /*0b68*/ 	.word	0x00006450
        /*0b6c*/ 	.word	0x00000008
        /*0b70*/ 	.word	0x00000260
        /*0b74*/ 	.short	0x010a
        /*0b76*/ 	.byte	0xff
	.zero		1


	//   ....[166]....
        /*0b78*/ 	.word	0x000065d0
        /*0b7c*/ 	.word	0x00000000
        /*0b80*/ 	.word	0x00000000
        /*0b84*/ 	.short	0x0101
        /*0b86*/ 	.byte	0xff
	.zero		1


	//   ....[167]....
        /*0b88*/ 	.word	0x00007090
        /*0b8c*/ 	.word	0x00000000
        /*0b90*/ 	.word	0x00000230
        /*0b94*/ 	.short	0x010a
        /*0b96*/ 	.byte	0xff
	.zero		1


	//   ....[168]....
        /*0b98*/ 	.word	0x000070b0
        /*0b9c*/ 	.word	0x00000011
        /*0ba0*/ 	.word	0x00000280
        /*0ba4*/ 	.short	0x010a
        /*0ba6*/ 	.byte	0xff
	.zero		1


	//   ....[169]....
        /*0ba8*/ 	.word	0x000071b0
        /*0bac*/ 	.word	0x00000000
        /*0bb0*/ 	.word	0x00000230
        /*0bb4*/ 	.short	0x010a
        /*0bb6*/ 	.byte	0xff
	.zero		1


	//   ....[170]....
        /*0bb8*/ 	.word	0x00007420
        /*0bbc*/ 	.word	0x00000011
        /*0bc0*/ 	.word	0x00000280
        /*0bc4*/ 	.short	0x010a
        /*0bc6*/ 	.byte	0xff
	.zero		1


	//   ....[171]....
        /*0bc8*/ 	.word	0x00008120
        /*0bcc*/ 	.word	0x000000ff
        /*0bd0*/ 	.word	0x00000000
        /*0bd4*/ 	.short	0x0101
        /*0bd6*/ 	.byte	0x04
	.zero		1


	//   ....[172]....
        /*0bd8*/ 	.word	0x00008f70
        /*0bdc*/ 	.word	0x00000000
        /*0be0*/ 	.word	0x00000000
        /*0be4*/ 	.short	0x0101
        /*0be6*/ 	.byte	0xff
	.zero		1


	//   ....[173]....
        /*0be8*/ 	.word	0x00009210
        /*0bec*/ 	.word	0x00000000
        /*0bf0*/ 	.word	0x000002d0
        /*0bf4*/ 	.short	0x010a
        /*0bf6*/ 	.byte	0xff
	.zero		1


	//   ....[174]....
        /*0bf8*/ 	.word	0x00009270
        /*0bfc*/ 	.word	0x00000000
        /*0c00*/ 	.word	0x00000118
        /*0c04*/ 	.short	0x010a
        /*0c06*/ 	.byte	0xff
	.zero		1


	//   ....[175]....
        /*0c08*/ 	.word	0x000092d0
        /*0c0c*/ 	.word	0x00000000
        /*0c10*/ 	.word	0x00000118
        /*0c14*/ 	.short	0x010a
        /*0c16*/ 	.byte	0xff
	.zero		1


	//   ....[176]....
        /*0c18*/ 	.word	0x00009320
        /*0c1c*/ 	.word	0x00000003
        /*0c20*/ 	.word	0x00000260
        /*0c24*/ 	.short	0x010a
        /*0c26*/ 	.byte	0xff
	.zero		1


	//   ....[177]....
        /*0c28*/ 	.word	0x00009380
        /*0c2c*/ 	.word	0x00000000
        /*0c30*/ 	.word	0x00000000
        /*0c34*/ 	.short	0x010a
        /*0c36*/ 	.byte	0xff
	.zero		1


	//   ....[178]....
        /*0c38*/ 	.word	0x000093e0
        /*0c3c*/ 	.word	0x00000000
        /*0c40*/ 	.word	0x00000000
        /*0c44*/ 	.short	0x010a
        /*0c46*/ 	.byte	0xff
	.zero		1


	//   ....[179]....
        /*0c48*/ 	.word	0x00009440
        /*0c4c*/ 	.word	0x00000000
        /*0c50*/ 	.word	0x00000000
        /*0c54*/ 	.short	0x010a
        /*0c56*/ 	.byte	0xff
	.zero		1


	//   ....[180]....
        /*0c58*/ 	.word	0x000094a0
        /*0c5c*/ 	.word	0x00000000
        /*0c60*/ 	.word	0x00000000
        /*0c64*/ 	.short	0x010a
        /*0c66*/ 	.byte	0xff
	.zero		1


	//   ....[181]....
        /*0c68*/ 	.word	0x00009500
        /*0c6c*/ 	.word	0x00000000
        /*0c70*/ 	.word	0x00000000
        /*0c74*/ 	.short	0x010a
        /*0c76*/ 	.byte	0xff
	.zero		1


	//   ....[182]....
        /*0c78*/ 	.word	0x00009560
        /*0c7c*/ 	.word	0x00000000
        /*0c80*/ 	.word	0x00000000
        /*0c84*/ 	.short	0x010a
        /*0c86*/ 	.byte	0xff
	.zero		1


	//   ....[183]....
        /*0c88*/ 	.word	0x000095c0
        /*0c8c*/ 	.word	0x00000000
        /*0c90*/ 	.word	0x00000000
        /*0c94*/ 	.short	0x010a
        /*0c96*/ 	.byte	0xff
	.zero		1


	//   ....[184]....
        /*0c98*/ 	.word	0x00009620
        /*0c9c*/ 	.word	0x00000000
        /*0ca0*/ 	.word	0x00000000
        /*0ca4*/ 	.short	0x010a
        /*0ca6*/ 	.byte	0xff
	.zero		1


	//   ....[185]....
        /*0ca8*/ 	.word	0x00009680
        /*0cac*/ 	.word	0x00000000
        /*0cb0*/ 	.word	0x00000000
        /*0cb4*/ 	.short	0x010a
        /*0cb6*/ 	.byte	0xff
	.zero		1


	//   ....[186]....
        /*0cb8*/ 	.word	0x000096e0
        /*0cbc*/ 	.word	0x00000000
        /*0cc0*/ 	.word	0x00000000
        /*0cc4*/ 	.short	0x010a
        /*0cc6*/ 	.byte	0xff
	.zero		1


	//   ....[187]....
        /*0cc8*/ 	.word	0x00009740
        /*0ccc*/ 	.word	0x00000000
        /*0cd0*/ 	.word	0x00000000
        /*0cd4*/ 	.short	0x010a
        /*0cd6*/ 	.byte	0xff
	.zero		1


	//   ....[188]....
        /*0cd8*/ 	.word	0x000097a0
        /*0cdc*/ 	.word	0x00000000
        /*0ce0*/ 	.word	0x00000000
        /*0ce4*/ 	.short	0x010a
        /*0ce6*/ 	.byte	0xff
	.zero		1


	//   ....[189]....
        /*0ce8*/ 	.word	0x00009800
        /*0cec*/ 	.word	0x00000000
        /*0cf0*/ 	.word	0x00000000
        /*0cf4*/ 	.short	0x010a
        /*0cf6*/ 	.byte	0xff
	.zero		1


	//   ....[190]....
        /*0cf8*/ 	.word	0x00009860
        /*0cfc*/ 	.word	0x00000000
        /*0d00*/ 	.word	0x00000000
        /*0d04*/ 	.short	0x010a
        /*0d06*/ 	.byte	0xff
	.zero		1


	//   ....[191]....
        /*0d08*/ 	.word	0x000098c0
        /*0d0c*/ 	.word	0x00000000
        /*0d10*/ 	.word	0x00000000
        /*0d14*/ 	.short	0x010a
        /*0d16*/ 	.byte	0xff
	.zero		1


	//   ....[192]....
        /*0d18*/ 	.word	0x00009920
        /*0d1c*/ 	.word	0x00000000
        /*0d20*/ 	.word	0x00000000
        /*0d24*/ 	.short	0x010a
        /*0d26*/ 	.byte	0xff
	.zero		1


	//   ....[193]....
        /*0d28*/ 	.word	0x00009980
        /*0d2c*/ 	.word	0x00000000
        /*0d30*/ 	.word	0x00000000
        /*0d34*/ 	.short	0x010a
        /*0d36*/ 	.byte	0xff
	.zero		1


	//   ....[194]....
        /*0d38*/ 	.word	0x000099e0
        /*0d3c*/ 	.word	0x00000000
        /*0d40*/ 	.word	0x00000000
        /*0d44*/ 	.short	0x010a
        /*0d46*/ 	.byte	0xff
	.zero		1


	//   ....[195]....
        /*0d48*/ 	.word	0x00009a40
        /*0d4c*/ 	.word	0x00000000
        /*0d50*/ 	.word	0x00000000
        /*0d54*/ 	.short	0x010a
        /*0d56*/ 	.byte	0xff
	.zero		1


	//   ....[196]....
        /*0d58*/ 	.word	0x00009aa0
        /*0d5c*/ 	.word	0x00000000
        /*0d60*/ 	.word	0x00000000
        /*0d64*/ 	.short	0x010a
        /*0d66*/ 	.byte	0xff
	.zero		1


	//   ....[197]....
        /*0d68*/ 	.word	0x00009b00
        /*0d6c*/ 	.word	0x00000000
        /*0d70*/ 	.word	0x00000000
        /*0d74*/ 	.short	0x010a
        /*0d76*/ 	.byte	0xff
	.zero		1


	//   ....[198]....
        /*0d78*/ 	.word	0x00009b60
        /*0d7c*/ 	.word	0x00000000
        /*0d80*/ 	.word	0x00000000
        /*0d84*/ 	.short	0x010a
        /*0d86*/ 	.byte	0xff
	.zero		1


	//   ....[199]....
        /*0d88*/ 	.word	0x00009bc0
        /*0d8c*/ 	.word	0x00000000
        /*0d90*/ 	.word	0x00000000
        /*0d94*/ 	.short	0x010a
        /*0d96*/ 	.byte	0xff
	.zero		1


	//   ....[200]....
        /*0d98*/ 	.word	0x00009c20
        /*0d9c*/ 	.word	0x00000000
        /*0da0*/ 	.word	0x00000000
        /*0da4*/ 	.short	0x010a
        /*0da6*/ 	.byte	0xff
	.zero		1


	//   ....[201]....
        /*0da8*/ 	.word	0x00009c80
        /*0dac*/ 	.word	0x00000000
        /*0db0*/ 	.word	0x00000000
        /*0db4*/ 	.short	0x010a
        /*0db6*/ 	.byte	0xff
	.zero		1


	//   ....[202]....
        /*0db8*/ 	.word	0x00009ce0
        /*0dbc*/ 	.word	0x00000000
        /*0dc0*/ 	.word	0x00000000
        /*0dc4*/ 	.short	0x010a
        /*0dc6*/ 	.byte	0xff
	.zero		1


	//   ....[203]....
        /*0dc8*/ 	.word	0x00009d40
        /*0dcc*/ 	.word	0x00000000
        /*0dd0*/ 	.word	0x00000000
        /*0dd4*/ 	.short	0x010a
        /*0dd6*/ 	.byte	0xff
	.zero		1


	//   ....[204]....
        /*0dd8*/ 	.word	0x00009da0
        /*0ddc*/ 	.word	0x00000000
        /*0de0*/ 	.word	0x00000000
        /*0de4*/ 	.short	0x010a
        /*0de6*/ 	.byte	0xff
	.zero		1


	//   ....[205]....
        /*0de8*/ 	.word	0x00009e00
        /*0dec*/ 	.word	0x00000000
        /*0df0*/ 	.word	0x00000000
        /*0df4*/ 	.short	0x010a
        /*0df6*/ 	.byte	0xff
	.zero		1


	//   ....[206]....
        /*0df8*/ 	.word	0x00009e60
        /*0dfc*/ 	.word	0x00000000
        /*0e00*/ 	.word	0x00000000
        /*0e04*/ 	.short	0x010a
        /*0e06*/ 	.byte	0xff
	.zero		1


	//   ....[207]....
        /*0e08*/ 	.word	0x00009ec0
        /*0e0c*/ 	.word	0x00000000
        /*0e10*/ 	.word	0x00000000
        /*0e14*/ 	.short	0x010a
        /*0e16*/ 	.byte	0xff
	.zero		1


	//   ....[208]....
        /*0e18*/ 	.word	0x00009f20
        /*0e1c*/ 	.word	0x00000000
        /*0e20*/ 	.word	0x00000000
        /*0e24*/ 	.short	0x010a
        /*0e26*/ 	.byte	0xff
	.zero		1


	//   ....[209]....
        /*0e28*/ 	.word	0x00009f80
        /*0e2c*/ 	.word	0x00000000
        /*0e30*/ 	.word	0x00000000
        /*0e34*/ 	.short	0x010a
        /*0e36*/ 	.byte	0xff
	.zero		1


	//   ....[210]....
        /*0e38*/ 	.word	0x00009fe0
        /*0e3c*/ 	.word	0x00000000
        /*0e40*/ 	.word	0x00000000
        /*0e44*/ 	.short	0x010a
        /*0e46*/ 	.byte	0xff
	.zero		1


	//   ....[211]....
        /*0e48*/ 	.word	0x0000a030
        /*0e4c*/ 	.word	0x00000002
        /*0e50*/ 	.word	0x000002c0
        /*0e54*/ 	.short	0x010a
        /*0e56*/ 	.byte	0xff
	.zero		1


	//   ....[212]....
        /*0e58*/ 	.word	0x0000a090
        /*0e5c*/ 	.word	0x00000002
        /*0e60*/ 	.word	0x00000270
        /*0e64*/ 	.short	0x010a
        /*0e66*/ 	.byte	0xff
	.zero		1


	//   ....[213]....
        /*0e68*/ 	.word	0x0000a0e0
        /*0e6c*/ 	.word	0x00000002
        /*0e70*/ 	.word	0x00000260
        /*0e74*/ 	.short	0x010a
        /*0e76*/ 	.byte	0xff
	.zero		1


	//   ....[214]....
        /*0e78*/ 	.word	0x0000a140
        /*0e7c*/ 	.word	0x00000000
        /*0e80*/ 	.word	0x00000270
        /*0e84*/ 	.short	0x010a
        /*0e86*/ 	.byte	0xff
	.zero		1


	//   ....[215]....
        /*0e88*/ 	.word	0x0000a190
        /*0e8c*/ 	.word	0x00000000
        /*0e90*/ 	.word	0x00000260
        /*0e94*/ 	.short	0x010a
        /*0e96*/ 	.byte	0xff
	.zero		1


	//   ....[216]....
        /*0e98*/ 	.word	0x0000a1f0
        /*0e9c*/ 	.word	0x00000002
        /*0ea0*/ 	.word	0x000002a0
        /*0ea4*/ 	.short	0x010a
        /*0ea6*/ 	.byte	0xff
	.zero		1


	//   ....[217]....
        /*0ea8*/ 	.word	0x0000a250
        /*0eac*/ 	.word	0x00000000
        /*0eb0*/ 	.word	0x00000000
        /*0eb4*/ 	.short	0x010a
        /*0eb6*/ 	.byte	0xff
	.zero		1


	//   ....[218]....
        /*0eb8*/ 	.word	0x0000a2b0
        /*0ebc*/ 	.word	0x00000000
        /*0ec0*/ 	.word	0x00000000
        /*0ec4*/ 	.short	0x010a
        /*0ec6*/ 	.byte	0xff
	.zero		1


	//   ....[219]....
        /*0ec8*/ 	.word	0x0000a310
        /*0ecc*/ 	.word	0x00000000
        /*0ed0*/ 	.word	0x00000000
        /*0ed4*/ 	.short	0x010a
        /*0ed6*/ 	.byte	0xff
	.zero		1


	//   ....[220]....
        /*0ed8*/ 	.word	0x0000a370
        /*0edc*/ 	.word	0x00000000
        /*0ee0*/ 	.word	0x00000000
        /*0ee4*/ 	.short	0x010a
        /*0ee6*/ 	.byte	0xff
	.zero		1


	//   ....[221]....
        /*0ee8*/ 	.word	0x0000a3d0
        /*0eec*/ 	.word	0x00000000
        /*0ef0*/ 	.word	0x00000000
        /*0ef4*/ 	.short	0x010a
        /*0ef6*/ 	.byte	0xff
	.zero		1


	//   ....[222]....
        /*0ef8*/ 	.word	0x0000a420
        /*0efc*/ 	.word	0x00000003
        /*0f00*/ 	.word	0x00000260
        /*0f04*/ 	.short	0x010a
        /*0f06*/ 	.byte	0xff
	.zero		1


	//   ....[223]....
        /*0f08*/ 	.word	0x0000a480
        /*0f0c*/ 	.word	0x00000000
        /*0f10*/ 	.word	0x00000258
        /*0f14*/ 	.short	0x010a
        /*0f16*/ 	.byte	0xff
	.zero		1


	//   ....[224]....
        /*0f18*/ 	.word	0x0000a4e0
        /*0f1c*/ 	.word	0x00000002
        /*0f20*/ 	.word	0x00000240
        /*0f24*/ 	.short	0x010a
        /*0f26*/ 	.byte	0xff
	.zero		1


	//   ....[225]....
        /*0f28*/ 	.word	0x0000a540
        /*0f2c*/ 	.word	0x00000000
        /*0f30*/ 	.word	0x00000000
        /*0f34*/ 	.short	0x010a
        /*0f36*/ 	.byte	0xff
	.zero		1


	//   ....[226]....
        /*0f38*/ 	.word	0x0000a590
        /*0f3c*/ 	.word	0x00000008
        /*0f40*/ 	.word	0x00000260
        /*0f44*/ 	.short	0x010a
        /*0f46*/ 	.byte	0xff
	.zero		1


	//   ....[227]....
        /*0f48*/ 	.word	0x0000a5e0
        /*0f4c*/ 	.word	0x00000000
        /*0f50*/ 	.word	0x00000230
        /*0f54*/ 	.short	0x010a
        /*0f56*/ 	.byte	0xff
	.zero		1


	//   ....[228]....
        /*0f58*/ 	.word	0x0000a630
        /*0f5c*/ 	.word	0x00000011
        /*0f60*/ 	.word	0x00000280
        /*0f64*/ 	.short	0x010a
        /*0f66*/ 	.byte	0xff
	.zero		1


	//----- nvinfo : EIATTR_NUM_MBARRIERS
	.align		4
.L_47:
        /*0f68*/ 	.byte	0x03, 0x38
        /*0f6a*/ 	.short	0x005c


	//----- nvinfo : EIATTR_EXIT_INSTR_OFFSETS
	.align		4
        /*0f6c*/ 	.byte	0x04, 0x1c
        /*0f6e*/ 	.short	(.L_49 - .L_48)


	//   ....[0]....
.L_48:
        /*0f70*/ 	.word	0x00003e30


	//   ....[1]....
        /*0f74*/ 	.word	0x00004320


	//   ....[2]....
        /*0f78*/ 	.word	0x00004380


	//   ....[3]....
        /*0f7c*/ 	.word	0x00005190


	//   ....[4]....
        /*0f80*/ 	.word	0x00006170


	//   ....[5]....
        /*0f84*/ 	.word	0x000061b0


	//   ....[6]....
        /*0f88*/ 	.word	0x00009120


	//   ....[7]....
        /*0f8c*/ 	.word	0x000091a0


	//   ....[8]....
        /*0f90*/ 	.word	0x000091d0


	//   ....[9]....
        /*0f94*/ 	.word	0x00009200


	//----- nvinfo : EIATTR_MAX_THREADS
	.align		4
.L_49:
        /*0f98*/ 	.byte	0x04, 0x05
        /*0f9a*/ 	.short	(.L_51 - .L_50)
.L_50:
        /*0f9c*/ 	.word	0x00000100
        /*0fa0*/ 	.word	0x00000001
        /*0fa4*/ 	.word	0x00000001


	//----- nvinfo : EIATTR_CRS_STACK_SIZE
	.align		4
.L_51:
        /*0fa8*/ 	.byte	0x04, 0x1e
        /*0faa*/ 	.short	(.L_53 - .L_52)
.L_52:
        /*0fac*/ 	.word	0x00000000


	//----- nvinfo : EIATTR_CBANK_PARAM_SIZE
	.align		4
.L_53:
        /*0fb0*/ 	.byte	0x03, 0x19
        /*0fb2*/ 	.short	0x0800


	//----- nvinfo : EIATTR_PARAM_CBANK
	.align		4
        /*0fb4*/ 	.byte	0x04, 0x0a
        /*0fb6*/ 	.short	(.L_55 - .L_54)
	.align		4
.L_54:
        /*0fb8*/ 	.word	index@(.nv.constant0._ZN7cutlass13device_kernelINS_4gemm6kernel13GemmUniversalIN4cute5tupleIJiiiiEEENS1_10collective13CollectiveMmaINS1_35MainloopSm100TmaUmmaWarpSpecializedILi35ELi2ELi4ENS5_IJNS4_1CILi2EEENSA_ILi1EEESC_EEEEENS5_IJNSA_ILi64EEENSA_ILi112EEENSA_ILi16EEEEEENS_6half_tENS5_IJlSC_lEEESJ_SK_NS4_8TiledMMAINS4_8MMA_AtomIJNS4_20SM100_MMA_F16BF16_SSISJ_SJ_fLi64ELi112ELNS4_4UMMA5MajorE0ELSP_0ELNSO_7ScaleInE0ELSQ_0EEEEEENS4_6LayoutINS5_IJSC_SC_SC_EEENS5_IJNSA_ILi0EEESV_SV_EEEEENS5_IJNS4_10UnderscoreESY_SY_EEEEENS4_13SM90_TMA_LOADENS4_14ComposedLayoutINS4_7SwizzleILi1ELi4ELi3EEENS4_18smem_ptr_flag_bitsILi16EEENST_INS5_IJNSA_ILi8EEESH_EEENS5_IJSH_SC_EEEEEEEvNS4_8identityENS4_23SM90_TMA_LOAD_MULTICASTES1B_vS1C_EENS_8epilogue10collective18CollectiveEpilogueINS1F_23Sm100TmaWarpSpecializedILi2ELi1ELi56ELb1ELb0EEEJSI_NS5_IJNST_ISF_SC_EENST_ISG_SC_EEEEESJ_SK_SJ_SK_NS1F_6fusion15FusionCallbacksIS1J_NS1N_17LinearCombinationISJ_fSJ_fLNS_15FloatRoundStyleE2EEESI_S1M_JEEENS4_5SM1004TMEM4LOAD26SM100_TMEM_LOAD_16dp256b2xES11_S1B_NS4_17SM75_U32x4_LDSM_NENS4_14SM90_TMA_STOREES1B_NS4_17SM90_U32x4_STSM_NENS4_39AutoVectorizingCopyWithAssumedAlignmentILi128EEEEEEvvEEEEvNT_6ParamsE)
        /*0fbc*/ 	.short	0x0380
        /*0fbe*/ 	.short	0x0800


	//----- nvinfo : EIATTR_SW_WAR
	.align		4
.L_55:
        /*0fc0*/ 	.byte	0x04, 0x36
        /*0fc2*/ 	.short	(.L_57 - .L_56)
.L_56:
        /*0fc4*/ 	.word	0x00000008
.L_57:


//--------------------- .nv.callgraph             --------------------------
	.section	.nv.callgraph,"",@"SHT_CUDA_CALLGRAPH"
	.align	4
	.sectionentsize	8
	.align		4
        /*0000*/ 	.word	0x00000000
	.align		4
        /*0004*/ 	.word	0xffffffff
	.align		4
        /*0008*/ 	.word	index@(_ZN7cutlass13device_kernelINS_4gemm6kernel13GemmUniversalIN4cute5tupleIJiiiiEEENS1_10collective13CollectiveMmaINS1_35MainloopSm100TmaUmmaWarpSpecializedILi35ELi2ELi4ENS5_IJNS4_1CILi2EEENSA_ILi1EEESC_EEEEENS5_IJNSA_ILi64EEENSA_ILi112EEENSA_ILi16EEEEEENS_6half_tENS5_IJlSC_lEEESJ_SK_NS4_8TiledMMAINS4_8MMA_AtomIJNS4_20SM100_MMA_F16BF16_SSISJ_SJ_fLi64ELi112ELNS4_4UMMA5MajorE0ELSP_0ELNSO_7ScaleInE0ELSQ_0EEEEEENS4_6LayoutINS5_IJSC_SC_SC_EEENS5_IJNSA_ILi0EEESV_SV_EEEEENS5_IJNS4_10UnderscoreESY_SY_EEEEENS4_13SM90_TMA_LOADENS4_14ComposedLayoutINS4_7SwizzleILi1ELi4ELi3EEENS4_18smem_ptr_flag_bitsILi16EEENST_INS5_IJNSA_ILi8EEESH_EEENS5_IJSH_SC_EEEEEEEvNS4_8identityENS4_23SM90_TMA_LOAD_MULTICASTES1B_vS1C_EENS_8epilogue10collective18CollectiveEpilogueINS1F_23Sm100TmaWarpSpecializedILi2ELi1ELi56ELb1ELb0EEEJSI_NS5_IJNST_ISF_SC_EENST_ISG_SC_EEEEESJ_SK_SJ_SK_NS1F_6fusion15FusionCallbacksIS1J_NS1N_17LinearCombinationISJ_fSJ_fLNS_15FloatRoundStyleE2EEESI_S1M_JEEENS4_5SM1004TMEM4LOAD26SM100_TMEM_LOAD_16dp256b2xES11_S1B_NS4_17SM75_U32x4_LDSM_NENS4_14SM90_TMA_STOREES1B_NS4_17SM90_U32x4_STSM_NENS4_39AutoVectorizingCopyWithAssumedAlignmentILi128EEEEEEvvEEEEvNT_6ParamsE)
	.align		4
        /*000c*/ 	.word	index@(__assertfail)
	.align		4
        /*0010*/ 	.word	0x00000000
	.align		4
        /*0014*/ 	.word	0xfffffffe
	.align		4
        /*0018*/ 	.word	0x00000000
	.align		4
        /*001c*/ 	.word	0xfffffffd
	.align		4
        /*0020*/ 	.word	0x00000000
	.align		4
        /*0024*/ 	.word	0xfffffffc


//--------------------- .nv.constant4             --------------------------
	.section	.nv.constant4,"a",@progbits
	.align	8
	.align		8
.nv.constant4:
        /*0000*/ 	.dword	__assertfail
	.align		8
        /*0008*/ 	.dword	__unnamed_1
	.align		8
        /*0010*/ 	.dword	__unnamed_2
	.align		8
        /*0018*/ 	.dword	_ZN40_INTERNAL_17872f6d_4_k_cu_77c37a7d_170024cuda3std3__45__cpo5beginE
	.align		8
        /*0020*/ 	.dword	_ZN40_INTERNAL_17872f6d_4_k_cu_77c37a7d_170024cuda3std3__45__cpo3endE
	.align		8
        /*0028*/ 	.dword	_ZN40_INTERNAL_17872f6d_4_k_cu_77c37a7d_170024cuda3std3__45__cpo6cbeginE
	.align		8
        /*0030*/ 	.dword	_ZN40_INTERNAL_17872f6d_4_k_cu_77c37a7d_170024cuda3std3__45__cpo4cendE
	.align		8
        /*0038*/ 	.dword	_ZN40_INTERNAL_17872f6d_4_k_cu_77c37a7d_170024cuda3std3__442_GLOBAL__N__17872f6d_4_k_cu_77c37a7d_170026ignoreE
	.align		8
        /*0040*/ 	.dword	_ZN40_INTERNAL_17872f6d_4_k_cu_77c37a7d_170024cuda3std3__419piecewise_constructE
	.align		8
        /*0048*/ 	.dword	_ZN40_INTERNAL_17872f6d_4_k_cu_77c37a7d_170024cuda3std3__48in_placeE
	.align		8
        /*0050*/ 	.dword	_ZN40_INTERNAL_17872f6d_4_k_cu_77c37a7d_170024cuda3std6ranges3__45__cpo4swapE
	.align		8
        /*0058*/ 	.dword	_ZN40_INTERNAL_17872f6d_4_k_cu_77c37a7d_170024cuda3std6ranges3__45__cpo9iter_moveE
	.align		8
        /*0060*/ 	.dword	_ZN40_INTERNAL_17872f6d_4_k_cu_77c37a7d_170024cute7productE
	.align		8
        /*0068*/ 	.dword	_ZN40_INTERNAL_17872f6d_4_k_cu_77c37a7d_170024cute1_E
	.align		8
        /*0070*/ 	.dword	$str$25
	.align		8
        /*0078*/ 	.dword	$str$26
	.align		8
        /*0080*/ 	.dword	$str$27
	.align		8
        /*0088*/ 	.dword	$str$28


//--------------------- .text._ZN7cutlass13device_kernelINS_4gemm6kernel13GemmUniversalIN4cute5tupleIJiiiiEEENS1_10collective13CollectiveMmaINS1_35MainloopSm100TmaUmmaWarpSpecializedILi35ELi2ELi4ENS5_IJNS4_1CILi2EEENSA_ILi1EEESC_EEEEENS5_IJNSA_ILi64EEENSA_ILi112EEENSA_ILi16EEEEEENS_6half_tENS5_IJlSC_lEEESJ_SK_NS4_8TiledMMAINS4_8MMA_AtomIJNS4_20SM100_MMA_F16BF16_SSISJ_SJ_fLi64ELi112ELNS4_4UMMA5MajorE0ELSP_0ELNSO_7ScaleInE0ELSQ_0EEEEEENS4_6LayoutINS5_IJSC_SC_SC_EEENS5_IJNSA_ILi0EEESV_SV_EEEEENS5_IJNS4_10UnderscoreESY_SY_EEEEENS4_13SM90_TMA_LOADENS4_14ComposedLayoutINS4_7SwizzleILi1ELi4ELi3EEENS4_18smem_ptr_flag_bitsILi16EEENST_INS5_IJNSA_ILi8EEESH_EEENS5_IJSH_SC_EEEEEEEvNS4_8identityENS4_23SM90_TMA_LOAD_MULTICASTES1B_vS1C_EENS_8epilogue10collective18CollectiveEpilogueINS1F_23Sm100TmaWarpSpecializedILi2ELi1ELi56ELb1ELb0EEEJSI_NS5_IJNST_ISF_SC_EENST_ISG_SC_EEEEESJ_SK_SJ_SK_NS1F_6fusion15FusionCallbacksIS1J_NS1N_17LinearCombinationISJ_fSJ_fLNS_15FloatRoundStyleE2EEESI_S1M_JEEENS4_5SM1004TMEM4LOAD26SM100_TMEM_LOAD_16dp256b2xES11_S1B_NS4_17SM75_U32x4_LDSM_NENS4_14SM90_TMA_STOREES1B_NS4_17SM90_U32x4_STSM_NENS4_39AutoVectorizingCopyWithAssumedAlignmentILi128EEEEEEvvEEEEvNT_6ParamsE --------------------------
	.section	.text._ZN7cutlass13device_kernelINS_4gemm6kernel13GemmUniversalIN4cute5tupleIJiiiiEEENS1_10collective13CollectiveMmaINS1_35MainloopSm100TmaUmmaWarpSpecializedILi35ELi2ELi4ENS5_IJNS4_1CILi2EEENSA_ILi1EEESC_EEEEENS5_IJNSA_ILi64EEENSA_ILi112EEENSA_ILi16EEEEEENS_6half_tENS5_IJlSC_lEEESJ_SK_NS4_8TiledMMAINS4_8MMA_AtomIJNS4_20SM100_MMA_F16BF16_SSISJ_SJ_fLi64ELi112ELNS4_4UMMA5MajorE0ELSP_0ELNSO_7ScaleInE0ELSQ_0EEEEEENS4_6LayoutINS5_IJSC_SC_SC_EEENS5_IJNSA_ILi0EEESV_SV_EEEEENS5_IJNS4_10UnderscoreESY_SY_EEEEENS4_13SM90_TMA_LOADENS4_14ComposedLayoutINS4_7SwizzleILi1ELi4ELi3EEENS4_18smem_ptr_flag_bitsILi16EEENST_INS5_IJNSA_ILi8EEESH_EEENS5_IJSH_SC_EEEEEEEvNS4_8identityENS4_23SM90_TMA_LOAD_MULTICASTES1B_vS1C_EENS_8epilogue10collective18CollectiveEpilogueINS1F_23Sm100TmaWarpSpecializedILi2ELi1ELi56ELb1ELb0EEEJSI_NS5_IJNST_ISF_SC_EENST_ISG_SC_EEEEESJ_SK_SJ_SK_NS1F_6fusion15FusionCallbacksIS1J_NS1N_17LinearCombinationISJ_fSJ_fLNS_15FloatRoundStyleE2EEESI_S1M_JEEENS4_5SM1004TMEM4LOAD26SM100_TMEM_LOAD_16dp256b2xES11_S1B_NS4_17SM75_U32x4_LDSM_NENS4_14SM90_TMA_STOREES1B_NS4_17SM90_U32x4_STSM_NENS4_39AutoVectorizingCopyWithAssumedAlignmentILi128EEEEEEvvEEEEvNT_6ParamsE,"ax",@progbits
	.align	128
.text._ZN7cutlass13device_kernelINS_4gemm6kernel13GemmUniversalIN4cute5tupleIJiiiiEEENS1_10collective13CollectiveMmaINS1_35MainloopSm100TmaUmmaWarpSpecializedILi35ELi2ELi4ENS5_IJNS4_1CILi2EEENSA_ILi1EEESC_EEEEENS5_IJNSA_ILi64EEENSA_ILi112EEENSA_ILi16EEEEEENS_6half_tENS5_IJlSC_lEEESJ_SK_NS4_8TiledMMAINS4_8MMA_AtomIJNS4_20SM100_MMA_F16BF16_SSISJ_SJ_fLi64ELi112ELNS4_4UMMA5MajorE0ELSP_0ELNSO_7ScaleInE0ELSQ_0EEEEEENS4_6LayoutINS5_IJSC_SC_SC_EEENS5_IJNSA_ILi0EEESV_SV_EEEEENS5_IJNS4_10UnderscoreESY_SY_EEEEENS4_13SM90_TMA_LOADENS4_14ComposedLayoutINS4_7SwizzleILi1ELi4ELi3EEENS4_18smem_ptr_flag_bitsILi16EEENST_INS5_IJNSA_ILi8EEESH_EEENS5_IJSH_SC_EEEEEEEvNS4_8identityENS4_23SM90_TMA_LOAD_MULTICASTES1B_vS1C_EENS_8epilogue10collective18CollectiveEpilogueINS1F_23Sm100TmaWarpSpecializedILi2ELi1ELi56ELb1ELb0EEEJSI_NS5_IJNST_ISF_SC_EENST_ISG_SC_EEEEESJ_SK_SJ_SK_NS1F_6fusion15FusionCallbacksIS1J_NS1N_17LinearCombinationISJ_fSJ_fLNS_15FloatRoundStyleE2EEESI_S1M_JEEENS4_5SM1004TMEM4LOAD26SM100_TMEM_LOAD_16dp256b2xES11_S1B_NS4_17SM75_U32x4_LDSM_NENS4_14SM90_TMA_STOREES1B_NS4_17SM90_U32x4_STSM_NENS4_39AutoVectorizingCopyWithAssumedAlignmentILi128EEEEEEvvEEEEvNT_6ParamsE:
        .type           _ZN7cutlass13device_kernelINS_4gemm6kernel13GemmUniversalIN4cute5tupleIJiiiiEEENS1_10collective13CollectiveMmaINS1_35MainloopSm100TmaUmmaWarpSpecializedILi35ELi2ELi4ENS5_IJNS4_1CILi2EEENSA_ILi1EEESC_EEEEENS5_IJNSA_ILi64EEENSA_ILi112EEENSA_ILi16EEEEEENS_6half_tENS5_IJlSC_lEEESJ_SK_NS4_8TiledMMAINS4_8MMA_AtomIJNS4_20SM100_MMA_F16BF16_SSISJ_SJ_fLi64ELi112ELNS4_4UMMA5MajorE0ELSP_0ELNSO_7ScaleInE0ELSQ_0EEEEEENS4_6LayoutINS5_IJSC_SC_SC_EEENS5_IJNSA_ILi0EEESV_SV_EEEEENS5_IJNS4_10UnderscoreESY_SY_EEEEENS4_13SM90_TMA_LOADENS4_14ComposedLayoutINS4_7SwizzleILi1ELi4ELi3EEENS4_18smem_ptr_flag_bitsILi16EEENST_INS5_IJNSA_ILi8EEESH_EEENS5_IJSH_SC_EEEEEEEvNS4_8identityENS4_23SM90_TMA_LOAD_MULTICASTES1B_vS1C_EENS_8epilogue10collective18CollectiveEpilogueINS1F_23Sm100TmaWarpSpecializedILi2ELi1ELi56ELb1ELb0EEEJSI_NS5_IJNST_ISF_SC_EENST_ISG_SC_EEEEESJ_SK_SJ_SK_NS1F_6fusion15FusionCallbacksIS1J_NS1N_17LinearCombinationISJ_fSJ_fLNS_15FloatRoundStyleE2EEESI_S1M_JEEENS4_5SM1004TMEM4LOAD26SM100_TMEM_LOAD_16dp256b2xES11_S1B_NS4_17SM75_U32x4_LDSM_NENS4_14SM90_TMA_STOREES1B_NS4_17SM90_U32x4_STSM_NENS4_39AutoVectorizingCopyWithAssumedAlignmentILi128EEEEEEvvEEEEvNT_6ParamsE,@function
        .size           _ZN7cutlass13device_kernelINS_4gemm6kernel13GemmUniversalIN4cute5tupleIJiiiiEEENS1_10collective13CollectiveMmaINS1_35MainloopSm100TmaUmmaWarpSpecializedILi35ELi2ELi4ENS5_IJNS4_1CILi2EEENSA_ILi1EEESC_EEEEENS5_IJNSA_ILi64EEENSA_ILi112EEENSA_ILi16EEEEEENS_6half_tENS5_IJlSC_lEEESJ_SK_NS4_8TiledMMAINS4_8MMA_AtomIJNS4_20SM100_MMA_F16BF16_SSISJ_SJ_fLi64ELi112ELNS4_4UMMA5MajorE0ELSP_0ELNSO_7ScaleInE0ELSQ_0EEEEEENS4_6LayoutINS5_IJSC_SC_SC_EEENS5_IJNSA_ILi0EEESV_SV_EEEEENS5_IJNS4_10UnderscoreESY_SY_EEEEENS4_13SM90_TMA_LOADENS4_14ComposedLayoutINS4_7SwizzleILi1ELi4ELi3EEENS4_18smem_ptr_flag_bitsILi16EEENST_INS5_IJNSA_ILi8EEESH_EEENS5_IJSH_SC_EEEEEEEvNS4_8identityENS4_23SM90_TMA_LOAD_MULTICASTES1B_vS1C_EENS_8epilogue10collective18CollectiveEpilogueINS1F_23Sm100TmaWarpSpecializedILi2ELi1ELi56ELb1ELb0EEEJSI_NS5_IJNST_ISF_SC_EENST_ISG_SC_EEEEESJ_SK_SJ_SK_NS1F_6fusion15FusionCallbacksIS1J_NS1N_17LinearCombinationISJ_fSJ_fLNS_15FloatRoundStyleE2EEESI_S1M_JEEENS4_5SM1004TMEM4LOAD26SM100_TMEM_LOAD_16dp256b2xES11_S1B_NS4_17SM75_U32x4_LDSM_NENS4_14SM90_TMA_STOREES1B_NS4_17SM90_U32x4_STSM_NENS4_39AutoVectorizingCopyWithAssumedAlignmentILi128EEEEEEvvEEEEvNT_6ParamsE,(.L_x_244 - _ZN7cutlass13device_kernelINS_4gemm6kernel13GemmUniversalIN4cute5tupleIJiiiiEEENS1_10collective13CollectiveMmaINS1_35MainloopSm100TmaUmmaWarpSpecializedILi35ELi2ELi4ENS5_IJNS4_1CILi2EEENSA_ILi1EEESC_EEEEENS5_IJNSA_ILi64EEENSA_ILi112EEENSA_ILi16EEEEEENS_6half_tENS5_IJlSC_lEEESJ_SK_NS4_8TiledMMAINS4_8MMA_AtomIJNS4_20SM100_MMA_F16BF16_SSISJ_SJ_fLi64ELi112ELNS4_4UMMA5MajorE0ELSP_0ELNSO_7ScaleInE0ELSQ_0EEEEEENS4_6LayoutINS5_IJSC_SC_SC_EEENS5_IJNSA_ILi0EEESV_SV_EEEEENS5_IJNS4_10UnderscoreESY_SY_EEEEENS4_13SM90_TMA_LOADENS4_14ComposedLayoutINS4_7SwizzleILi1ELi4ELi3EEENS4_18smem_ptr_flag_bitsILi16EEENST_INS5_IJNSA_ILi8EEESH_EEENS5_IJSH_SC_EEEEEEEvNS4_8identityENS4_23SM90_TMA_LOAD_MULTICASTES1B_vS1C_EENS_8epilogue10collective18CollectiveEpilogueINS1F_23Sm100TmaWarpSpecializedILi2ELi1ELi56ELb1ELb0EEEJSI_NS5_IJNST_ISF_SC_EENST_ISG_SC_EEEEESJ_SK_SJ_SK_NS1F_6fusion15FusionCallbacksIS1J_NS1N_17LinearCombinationISJ_fSJ_fLNS_15FloatRoundStyleE2EEESI_S1M_JEEENS4_5SM1004TMEM4LOAD26SM100_TMEM_LOAD_16dp256b2xES11_S1B_NS4_17SM75_U32x4_LDSM_NENS4_14SM90_TMA_STOREES1B_NS4_17SM90_U32x4_STSM_NENS4_39AutoVectorizingCopyWithAssumedAlignmentILi128EEEEEEvvEEEEvNT_6ParamsE)
        .other          _ZN7cutlass13device_kernelINS_4gemm6kernel13GemmUniversalIN4cute5tupleIJiiiiEEENS1_10collective13CollectiveMmaINS1_35MainloopSm100TmaUmmaWarpSpecializedILi35ELi2ELi4ENS5_IJNS4_1CILi2EEENSA_ILi1EEESC_EEEEENS5_IJNSA_ILi64EEENSA_ILi112EEENSA_ILi16EEEEEENS_6half_tENS5_IJlSC_lEEESJ_SK_NS4_8TiledMMAINS4_8MMA_AtomIJNS4_20SM100_MMA_F16BF16_SSISJ_SJ_fLi64ELi112ELNS4_4UMMA5MajorE0ELSP_0ELNSO_7ScaleInE0ELSQ_0EEEEEENS4_6LayoutINS5_IJSC_SC_SC_EEENS5_IJNSA_ILi0EEESV_SV_EEEEENS5_IJNS4_10UnderscoreESY_SY_EEEEENS4_13SM90_TMA_LOADENS4_14ComposedLayoutINS4_7SwizzleILi1ELi4ELi3EEENS4_18smem_ptr_flag_bitsILi16EEENST_INS5_IJNSA_ILi8EEESH_EEENS5_IJSH_SC_EEEEEEEvNS4_8identityENS4_23SM90_TMA_LOAD_MULTICASTES1B_vS1C_EENS_8epilogue10collective18CollectiveEpilogueINS1F_23Sm100TmaWarpSpecializedILi2ELi1ELi56ELb1ELb0EEEJSI_NS5_IJNST_ISF_SC_EENST_ISG_SC_EEEEESJ_SK_SJ_SK_NS1F_6fusion15FusionCallbacksIS1J_NS1N_17LinearCombinationISJ_fSJ_fLNS_15FloatRoundStyleE2EEESI_S1M_JEEENS4_5SM1004TMEM4LOAD26SM100_TMEM_LOAD_16dp256b2xES11_S1B_NS4_17SM75_U32x4_LDSM_NENS4_14SM90_TMA_STOREES1B_NS4_17SM90_U32x4_STSM_NENS4_39AutoVectorizingCopyWithAssumedAlignmentILi128EEEEEEvvEEEEvNT_6ParamsE,@"STO_CUDA_ENTRY STV_DEFAULT"
_ZN7cutlass13device_kernelINS_4gemm6kernel13GemmUniversalIN4cute5tupleIJiiiiEEENS1_10collective13CollectiveMmaINS1_35MainloopSm100TmaUmmaWarpSpecializedILi35ELi2ELi4ENS5_IJNS4_1CILi2EEENSA_ILi1EEESC_EEEEENS5_IJNSA_ILi64EEENSA_ILi112EEENSA_ILi16EEEEEENS_6half_tENS5_IJlSC_lEEESJ_SK_NS4_8TiledMMAINS4_8MMA_AtomIJNS4_20SM100_MMA_F16BF16_SSISJ_SJ_fLi64ELi112ELNS4_4UMMA5MajorE0ELSP_0ELNSO_7ScaleInE0ELSQ_0EEEEEENS4_6LayoutINS5_IJSC_SC_SC_EEENS5_IJNSA_ILi0EEESV_SV_EEEEENS5_IJNS4_10UnderscoreESY_SY_EEEEENS4_13SM90_TMA_LOADENS4_14ComposedLayoutINS4_7SwizzleILi1ELi4ELi3EEENS4_18smem_ptr_flag_bitsILi16EEENST_INS5_IJNSA_ILi8EEESH_EEENS5_IJSH_SC_EEEEEEEvNS4_8identityENS4_23SM90_TMA_LOAD_MULTICASTES1B_vS1C_EENS_8epilogue10collective18CollectiveEpilogueINS1F_23Sm100TmaWarpSpecializedILi2ELi1ELi56ELb1ELb0EEEJSI_NS5_IJNST_ISF_SC_EENST_ISG_SC_EEEEESJ_SK_SJ_SK_NS1F_6fusion15FusionCallbacksIS1J_NS1N_17LinearCombinationISJ_fSJ_fLNS_15FloatRoundStyleE2EEESI_S1M_JEEENS4_5SM1004TMEM4LOAD26SM100_TMEM_LOAD_16dp256b2xES11_S1B_NS4_17SM75_U32x4_LDSM_NENS4_14SM90_TMA_STOREES1B_NS4_17SM90_U32x4_STSM_NENS4_39AutoVectorizingCopyWithAssumedAlignmentILi128EEEEEEvvEEEEvNT_6ParamsE:
[----:B------:R-:W1:Y:S01]  /*0000*/  LDC R1, c[0x0][0x37c] ;  /* 0x0000df00ff017b82 */ /* 0x000e620000000800 */
[----:B------:R-:W2:Y:S01]  /*0010*/  S2R R136, SR_TID.X ;  /* 0x0000000000887919 */ /* 0x000ea20000002100 */
[----:B------:R-:W3:Y:S01]  /*0020*/  LDCU.64 UR8, c[0x0][0x890] ;  /* 0x00011200ff0877ac */ /* 0x000ee20008000a00 */
[----:B------:R-:W-:Y:S02]  /*0030*/  PRMT R129, RZ, 0x7610, R129 ;  /* 0x00007610ff817816 */ /* 0x000fe40000000081 */
[----:B------:R-:W-:Y:S01]  /*0040*/  ELECT P3, URZ, PT ;  /* 0x0000000000ff782f */ /* 0x000fe20003860000 */
[----:B---3--:R-:W-:-:S04]  /*0050*/  UISETP.NE.U32.AND UP0, UPT, UR8, URZ, UPT ;  /* 0x000000ff0800728c */ /* 0x008fc8000bf05070 */
[----:B------:R-:W-:Y:S01]  /*0060*/  UISETP.NE.AND.EX UP0, UPT, UR9, URZ, UPT, UP0 ;  /* 0x000000ff0900728c */ /* 0x000fe2000bf05300 */
[----:B--2---:R-:W-:-:S05]  /*0070*/  SHF.R.U32.HI R130, RZ, 0x5, R136 ;  /* 0x00000005ff827819 */ /* 0x004fca0000011688 */
[----:B------:R-:W2:Y:S02]  /*0080*/  SHFL.IDX PT, R0, R130, RZ, 0x1f ;  /* 0x00001fff82007589 */ /* 0x000ea400000e0000 */
[----:B--2---:R-:W-:Y:S01]  /*0090*/  R2UR UR20, R0 ;  /* 0x00000000001472ca */ /* 0x004fe200000e0000 */
[----:B-1----:R-:W-:-:S14]  /*00a0*/  BRA.U UP0, `(.L_x_0) ;  /* 0x0000000100307547 */ /* 0x002fdc000b800000 */
[----:B------:R-:W1:Y:S02]  /*00b0*/  LDCU.64 UR4, c[0x0][0x888] ;  /* 0x00011100ff0477ac */ /* 0x000e640008000a00 */
[----:B-1----:R-:W-:-:S04]  /*00c0*/  UISETP.NE.U32.AND UP0, UPT, UR4, URZ, UPT ;  /* 0x000000ff0400728c */ /* 0x002fc8000bf05070 */
[----:B------:R-:W-:-:S09]  /*00d0*/  UISETP.NE.AND.EX UP0, UPT, UR5, URZ, UPT, UP0 ;  /* 0x000000ff0500728c */ /* 0x000fd2000bf05300 */
[----:B------:R-:W-:Y:S05]  /*00e0*/  BRA.U !UP0, `(.L_x_1) ;  /* 0x0000000108147547 */ /* 0x000fea000b800000 */
[----:B------:R-:W1:Y:S01]  /*00f0*/  LDC.64 R74, c[0x0][0x888] ;  /* 0x00022200ff4a7b82 */ /* 0x000e620000000a00 */
[----:B------:R-:W1:Y:S02]  /*0100*/  LDCU.64 UR4, c[0x0][0x358] ;  /* 0x00006b00ff0477ac */ /* 0x000e640008000a00 */
[----:B-1----:R1:W5:Y:S01]  /*0110*/  LDG.E R74, desc[UR4][R74.64] ;  /* 0x000000044a4a7981 */ /* 0x002362000c1e1900 */
[----:B------:R-:W-:Y:S01]  /*0120*/  HFMA2 R129, -RZ, RZ, 0, 5.9604644775390625e-08 ;  /* 0x00000001ff817431 */ /* 0x000fe200000001ff */
[----:B------:R-:W-:Y:S05]  /*0130*/  BRA `(.L_x_0) ;  /* 0x00000000000c7947 */ /* 0x000fea0003800000 */
.L_x_1:
[----:B------:R-:W1:Y:S01]  /*0140*/  LDCU UR4, c[0x0][0x880] ;  /* 0x00011000ff0477ac */ /* 0x000e620008000800 */
[----:B------:R-:W-:Y:S01]  /*0150*/  HFMA2 R129, -RZ, RZ, 0, 5.9604644775390625e-08 ;  /* 0x00000001ff817431 */ /* 0x000fe200000001ff */
[----:B-1----:R-:W-:-:S07]  /*0160*/  MOV R74, UR4 ;  /* 0x00000004004a7c02 */ /* 0x002fce0008000f00 */
.L_x_0:
[----:B------:R-:W2:Y:S02]  /*0170*/  LDCU.64 UR4, c[0x0][0x8b0] ;  /* 0x00011600ff0477ac */ /* 0x000ea40008000a00 */
[----:B--2---:R-:W-:-:S04]  /*0180*/  UISETP.NE.U32.AND UP0, UPT, UR4, URZ, UPT ;  /* 0x000000ff0400728c */ /* 0x004fc8000bf05070 */
[----:B------:R-:W-:-:S09]  /*0190*/  UISETP.NE.AND.EX UP0, UPT, UR5, URZ, UPT, UP0 ;  /* 0x000000ff0500728c */ /* 0x000fd2000bf05300 */
[----:B------:R-:W-:Y:S05]  /*01a0*/  BRA.U UP0, `(.L_x_2) ;  /* 0x0000000100287547 */ /* 0x000fea000b800000 */
[----:B------:R-:W2:Y:S02]  /*01b0*/  LDCU.64 UR4, c[0x0][0x8a8] ;  /* 0x00011500ff0477ac */ /* 0x000ea40008000a00 */
[----:B--2---:R-:W-:-:S04]  /*01c0*/  UISETP.NE.U32.AND UP0, UPT, UR4, URZ, UPT ;  /* 0x000000ff0400728c */ /* 0x004fc8000bf05070 */
[----:B------:R-:W-:-:S09]  /*01d0*/  UISETP.NE.AND.EX UP0, UPT, UR5, URZ, UPT, UP0 ;  /* 0x000000ff0500728c */ /* 0x000fd2000bf05300 */
[----:B------:R-:W-:Y:S05]  /*01e0*/  BRA.U !UP0, `(.L_x_3) ;  /* 0x0000000108107547 */ /* 0x000fea000b800000 */
[----:B------:R-:W2:Y:S01]  /*01f0*/  LDC.64 R2, c[0x0][0x8a8] ;  /* 0x00022a00ff027b82 */ /* 0x000ea20000000a00 */
[----:B------:R-:W2:Y:S02]  /*0200*/  LDCU.64 UR4, c[0x0][0x358] ;  /* 0x00006b00ff0477ac */ /* 0x000ea40008000a00 */
[----:B--2---:R2:W5:Y:S01]  /*0210*/  LDG.E R73, desc[UR4][R2.64] ;  /* 0x0000000402497981 */ /* 0x004562000c1e1900 */
[----:B------:R-:W-:Y:S05]  /*0220*/  BRA `(.L_x_2) ;  /* 0x0000000000087947 */ /* 0x000fea0003800000 */
.L_x_3:
[----:B------:R-:W2:Y:S02]  /*0230*/  LDCU UR4, c[0x0][0x8a0] ;  /* 0x00011400ff0477ac */ /* 0x000ea40008000800 */
[----:B--2---:R-:W-:Y:S02]  /*0240*/  MOV R73, UR4 ;  /* 0x0000000400497c02 */ /* 0x004fe40008000f00 */
.L_x_2:
[----:B------:R-:W-:Y:S01]  /*0250*/  IMAD.U32 R0, RZ, RZ, UR20 ;  /* 0x00000014ff007e24 */ /* 0x000fe2000f8e00ff */
[----:B------:R-:W-:Y:S04]  /*0260*/  BSSY.RECONVERGENT B0, `(.L_x_4) ;  /* 0x000000c000007945 */ /* 0x000fe80003800200 */
[C---:B------:R-:W-:Y:S02]  /*0270*/  ISETP.NE.OR P1, PT, R0.reuse, 0x1, !P3 ;  /* 0x000000010000780c */ /* 0x040fe40005f25670 */
[----:B------:R-:W-:-:S11]  /*0280*/  ISETP.NE.OR P0, PT, R0, 0x3, !P3 ;  /* 0x000000030000780c */ /* 0x000fd60005f05670 */
[----:B------:R-:W-:Y:S05]  /*0290*/  @P1 BRA `(.L_x_5) ;  /* 0x0000000000201947 */ /* 0x000fea0003800000 */
[----:B------:R-:W3:Y:S02]  /*02a0*/  LDCU.64 UR4, c[0x0][0x348] ;  /* 0x00006900ff0477ac */ /* 0x000ee40008000a00 */
[----:B---3--:R-:W-:Y:S02]  /*02b0*/  UIADD3 UR6, UP1, UPT, UR4, 0x80, URZ ;  /* 0x0000008004067890 */ /* 0x008fe4000ff3e0ff */
[----:B------:R-:W-:Y:S02]  /*02c0*/  UIADD3 UR4, UP0, UPT, UR4, 0x180, URZ ;  /* 0x0000018004047890 */ /* 0x000fe4000ff1e0ff */
[----:B------:R-:W-:Y:S02]  /*02d0*/  UIADD3.X UR7, UPT, UPT, URZ, UR5, URZ, UP1, !UPT ;  /* 0x00000005ff077290 */ /* 0x000fe40008ffe4ff */
[----:B------:R-:W-:-:S07]  /*02e0*/  UIADD3.X UR5, UPT, UPT, URZ, UR5, URZ, UP0, !UPT ;  /* 0x00000005ff057290 */ /* 0x000fce00087fe4ff */
[----:B------:R3:W-:Y:S02]  /*02f0*/  UTMACCTL.PF [UR6] ;  /* 0x00000000060079b9 */ /* 0x0007e40008040000 */
[----:B------:R3:W-:Y:S02]  /*0300*/  UTMACCTL.PF [UR4] ;  /* 0x00000000040079b9 */ /* 0x0007e40008040000 */
[----:B---3--:R-:W-:Y:S01]  /*0310*/  NOP ;  /* 0x0000000000007918 */ /* 0x008fe20000000000 */
.L_x_5:
[----:B------:R-:W-:Y:S05]  /*0320*/  BSYNC.RECONVERGENT B0 ;  /* 0x0000000000007941 */ /* 0x000fea0003800200 */
.L_x_4:
[----:B------:R-:W-:Y:S04]  /*0330*/  BSSY.RECONVERGENT B0, `(.L_x_6) ;  /* 0x000000a000007945 */ /* 0x000fe80003800200 */
        /* <DEDUP_REMOVED lines=9> */
.L_x_7:
[----:B------:R-:W-:Y:S05]  /*03d0*/  BSYNC.RECONVERGENT B0 ;  /* 0x0000000000007941 */ /* 0x000fea0003800200 */
.L_x_6:
[----:B------:R-:W3:Y:S01]  /*03e0*/  LDCU.64 UR4, c[0x0][0x888] ;  /* 0x00011100ff0477ac */ /* 0x000ee20008000a00 */
[----:B------:R-:W-:Y:S02]  /*03f0*/  UISETP.EQ.U32.AND UP1, UPT, UR8, URZ, UPT ;  /* 0x000000ff0800728c */ /* 0x000fe4000bf22070 */
[----:B------:R-:W-:Y:S02]  /*0400*/  UPLOP3.LUT UP3, UPT, UPT, UPT, UPT, 0x80, 0x8 ;  /* 0x000000000008789c */ /* 0x000fe40003f6f070 */
[----:B---3--:R-:W-:-:S04]  /*0410*/  UISETP.NE.U32.AND UP0, UPT, UR4, URZ, UPT ;  /* 0x000000ff0400728c */ /* 0x008fc8000bf05070 */
[----:B------:R-:W-:-:S04]  /*0420*/  UISETP.NE.AND.EX UP2, UPT, UR5, URZ, UPT, UP0 ;  /* 0x000000ff0500728c */ /* 0x000fc8000bf45300 */
[----:B------:R-:W-:-:S04]  /*0430*/  UISETP.EQ.OR.EX UP4, UPT, UR9, URZ, !UP2, UP1 ;  /* 0x000000ff0900728c */ /* 0x000fc8000d782710 */
[----:B------:R-:W-:-:S05]  /*0440*/  UP2UR UR63, UPR, URZ, 0x10 ;  /* 0x00000010ff3f7883 */ /* 0x000fca0008000000 */
[----:B------:R-:W-:Y:S07]  /*0450*/  BRA.U !UP4, `(.L_x_8) ;  /* 0x000000010c207547 */ /* 0x000fee000b800000 */
[----:B------:R-:W-:Y:S01]  /*0460*/  UISETP.NE.U32.AND UP1, UPT, UR8, URZ, UPT ;  /* 0x000000ff0800728c */ /* 0x000fe2000bf25070 */
[----:B-----5:R-:W-:Y:S01]  /*0470*/  FSETP.NEU.AND P0, PT, R74, RZ, PT ;  /* 0x000000ff4a00720b */ /* 0x020fe20003f0d000 */
[----:B------:R-:W-:Y:S02]  /*0480*/  USEL UR4, URZ, 0xffffffff, UP2 ;  /* 0xffffffffff047887 */ /* 0x000fe40009000000 */
[----:B------:R-:W-:-:S10]  /*0490*/  UISETP.NE.AND.EX UP1, UPT, UR9, URZ, UPT, UP1 ;  /* 0x000000ff0900728c */ /* 0x000fd4000bf25310 */
[----:B------:R-:W-:Y:S01]  /*04a0*/  VOTEU.ANY UP0, P0 ;  /* 0x0000000000ff7886 */ /* 0x000fe20000000100 */
[----:B------:R-:W-:-:S04]  /*04b0*/  @!UP1 USEL UR4, URZ, 0xffffffff, UP0 ;  /* 0xffffffffff049887 */ /* 0x000fc80008000000 */
[----:B------:R-:W-:-:S04]  /*04c0*/  ULOP3.LUT UR4, UR4, 0x1, URZ, 0xc0, !UPT ;  /* 0x0000000104047892 */ /* 0x000fc8000f8ec0ff */
[----:B------:R-:W-:-:S11]  /*04d0*/  UISETP.NE.U32.AND UP3, UPT, UR4, 0x1, UPT ;  /* 0x000000010400788c */ /* 0x000fd6000bf65070 */
.L_x_8:
[----:B--2---:R-:W2:Y:S02]  /*04e0*/  SHFL.IDX PT, R2, R130, RZ, 0x1f ;  /* 0x00001fff82027589 */ /* 0x004ea400000e0000 */
[----:B--2---:R-:W-:-:S13]  /*04f0*/  ISETP.NE.AND P0, PT, R2, RZ, PT ;  /* 0x000000ff0200720c */ /* 0x004fda0003f05270 */
[----:B------:R-:W-:Y:S05]  /*0500*/  @P0 BRA `(.L_x_9) ;  /* 0x00000004005c0947 */ /* 0x000fea0003800000 */
[----:B------:R-:W-:Y:S01]  /*0510*/  ELECT P0, URZ, PT ;  /* 0x0000000000ff782f */ /* 0x000fe20003800000 */
[----:B------:R-:W-:-:S12]  /*0520*/  BSSY.RECONVERGENT B0, `(.L_x_9) ;  /* 0x0000055000007945 */ /* 0x000fd80003800200 */
[----:B------:R-:W-:Y:S05]  /*0530*/  @!P0 BRA `(.L_x_10) ;  /* 0x00000004004c8947 */ /* 0x000fea0003800000 */
[----:B------:R-:W2:Y:S01]  /*0540*/  S2UR UR4, SR_CgaCtaId ;  /* 0x00000000000479c3 */ /* 0x000ea20000008800 */
[----:B------:R-:W-:Y:S01]  /*0550*/  UMOV UR5, 0x400 ;  /* 0x0000040000057882 */ /* 0x000fe20000000000 */
[----:B------:R-:W-:Y:S01]  /*0560*/  UMOV UR8, 0x1 ;  /* 0x0000000100087882 */ /* 0x000fe20000000000 */
[----:B------:R-:W-:Y:S01]  /*0570*/  UMOV UR6, 0x2 ;  /* 0x0000000200067882 */ /* 0x000fe20000000000 */
[----:B------:R-:W-:-:S04]  /*0580*/  UIADD3 UR8, UPT, UPT, -UR8, 0x100000, URZ ;  /* 0x0010000008087890 */ /* 0x000fc8000fffe1ff */
[----:B------:R-:W-:Y:S02]  /*0590*/  USHF.L.U32 UR9, UR8, 0xb, URZ ;  /* 0x0000000b08097899 */ /* 0x000fe400080006ff */
[----:B------:R-:W-:Y:S02]  /*05a0*/  USHF.L.U32 UR8, UR8, 0x1, URZ ;  /* 0x0000000108087899 */ /* 0x000fe400080006ff */
[----:B------:R-:W-:-:S04]  /*05b0*/  UIADD3 UR6, UPT, UPT, -UR6, 0x100000, URZ ;  /* 0x0010000006067890 */ /* 0x000fc8000fffe1ff */
[----:B------:R-:W-:Y:S02]  /*05c0*/  USHF.L.U32 UR7, UR6, 0xb, URZ ;  /* 0x0000000b06077899 */ /* 0x000fe400080006ff */
[----:B------:R-:W-:Y:S02]  /*05d0*/  USHF.L.U32 UR6, UR6, 0x1, URZ ;  /* 0x0000000106067899 */ /* 0x000fe400080006ff */
[----:B--2---:R-:W-:Y:S01]  /*05e0*/  ULEA UR4, UR4, UR5, 0x18 ;  /* 0x0000000504047291 */ /* 0x004fe2000f8ec0ff */
[----:B------:R-:W2:Y:S11]  /*05f0*/  FENCE.VIEW.ASYNC.S ;  /* 0x00000000000073c6 */ /* 0x000eb60000000000 */
[----:B--2---:R2:W3:Y:S01]  /*0600*/  SYNCS.EXCH.64 URZ, [UR4], UR8 ;  /* 0x0000000804ff75b2 */ /* 0x0044e20008000100 */
[----:B------:R2:W4:Y:S01]  /*0610*/  SYNCS.EXCH.64 URZ, [UR4+0x118], UR6 ;  /* 0x0001180604ff75b2 */ /* 0x0005220008000100 */
[----:B------:R2:W1:Y:S01]  /*0620*/  SYNCS.EXCH.64 URZ, [UR4+0x8], UR8 ;  /* 0x0000080804ff75b2 */ /* 0x0004620008000100 */
        /* <DEDUP_REMOVED lines=66> */
[----:B------:R2:W1:Y:S02]  /*0a50*/  SYNCS.EXCH.64 URZ, [UR4+0x228], UR6 ;  /* 0x0002280604ff75b2 */ /* 0x0004640008000100 */
[----:B--234-:R-:W-:Y:S01]  /*0a60*/  NOP ;  /* 0x0000000000007918 */ /* 0x01cfe20000000000 */
.L_x_10:
[----:B------:R-:W-:Y:S05]  /*0a70*/  BSYNC.RECONVERGENT B0 ;  /* 0x0000000000007941 */ /* 0x000fea0003800200 */
.L_x_9:
[----:B------:R-:W2:Y:S01]  /*0a80*/  SHFL.IDX PT, R2, R130, RZ, 0x1f ;  /* 0x00001fff82027589 */ /* 0x000ea200000e0000 */
[----:B------:R-:W-:Y:S01]  /*0a90*/  NOP ;  /* 0x0000000000007918 */ /* 0x000fe20000000000 */
[----:B--2---:R-:W-:-:S13]  /*0aa0*/  ISETP.NE.AND P0, PT, R2, 0x1, PT ;  /* 0x000000010200780c */ /* 0x004fda0003f05270 */
[----:B------:R-:W-:Y:S05]  /*0ab0*/  @P0 BRA `(.L_x_11) ;  /* 0x0000000000480947 */ /* 0x000fea0003800000 */
        /* <DEDUP_REMOVED lines=9> */
[----:B------:R-:W-:Y:S01]  /*0b50*/  USHF.L.U32 UR6, UR6, 0x1, URZ ;  /* 0x0000000106067899 */ /* 0x000fe200080006ff */
[----:B------:R-:W-:Y:S01]  /*0b60*/  ELECT P0, URZ, PT ;  /* 0x0000000000ff782f */ /* 0x000fe20003800000 */
[----:B--2---:R-:W-:Y:S01]  /*0b70*/  ULEA UR4, UR4, UR5, 0x18 ;  /* 0x0000000504047291 */ /* 0x004fe2000f8ec0ff */
[----:B------:R-:W2:Y:S11]  /*0b80*/  FENCE.VIEW.ASYNC.S ;  /* 0x00000000000073c6 */ /* 0x000eb60000000000 */
[----:B--2---:R2:W3:Y:S01]  /*0b90*/  SYNCS.EXCH.64 URZ, [UR4+0x230], UR8 ;  /* 0x0002300804ff75b2 */ /* 0x0044e20008000100 */
[----:B------:R2:W4:Y:S01]  /*0ba0*/  SYNCS.EXCH.64 URZ, [UR4+0x240], UR6 ;  /* 0x0002400604ff75b2 */ /* 0x0005220008000100 */
[----:B------:R2:W1:Y:S01]  /*0bb0*/  SYNCS.EXCH.64 URZ, [UR4+0x238], UR8 ;  /* 0x0002380804ff75b2 */ /* 0x0004620008000100 */
[----:B------:R2:W1:Y:S01]  /*0bc0*/  SYNCS.EXCH.64 URZ, [UR4+0x248], UR6 ;  /* 0x0002480604ff75b2 */ /* 0x0004620008000100 */
[----:B------:R-:W-:Y:S01]  /*0bd0*/  NOP ;  /* 0x0000000000007918 */ /* 0x000fe20000000000 */
.L_x_11:
[----:B------:R-:W2:Y:S01]  /*0be0*/  SHFL.IDX PT, R2, R130, RZ, 0x1f ;  /* 0x00001fff82027589 */ /* 0x000ea200000e0000 */
[----:B------:R-:W-:Y:S01]  /*0bf0*/  NOP ;  /* 0x0000000000007918 */ /* 0x000fe20000000000 */
[----:B--2---:R-:W-:-:S13]  /*0c00*/  ISETP.NE.AND P0, PT, R2, 0x3, PT ;  /* 0x000000030200780c */ /* 0x004fda0003f05270 */
[----:B------:R-:W-:Y:S05]  /*0c10*/  @P0 BRA `(.L_x_12) ;  /* 0x0000000000300947 */ /* 0x000fea0003800000 */
[----:B------:R-:W2:Y:S01]  /*0c20*/  S2UR UR4, SR_CgaCtaId ;  /* 0x00000000000479c3 */ /* 0x000ea20000008800 */
[----:B------:R-:W-:Y:S01]  /*0c30*/  UMOV UR6, 0x400 ;  /* 0x0000040000067882 */ /* 0x000fe20000000000 */
[----:B------:R-:W-:Y:S01]  /*0c40*/  UMOV UR5, 0x20 ;  /* 0x0000002000057882 */ /* 0x000fe20000000000 */
[----:B------:R-:W-:Y:S01]  /*0c50*/  ELECT P0, URZ, PT ;  /* 0x0000000000ff782f */ /* 0x000fe20003800000 */
[----:B--2---:R-:W-:Y:S02]  /*0c60*/  ULEA UR6, UR4, UR6, 0x18 ;  /* 0x0000000604067291 */ /* 0x004fe4000f8ec0ff */
[----:B------:R-:W-:-:S04]  /*0c70*/  UIADD3 UR4, UPT, UPT, -UR5, 0x100000, URZ ;  /* 0x0010000005047890 */ /* 0x000fc8000fffe1ff */
[----:B------:R-:W-:Y:S02]  /*0c80*/  USHF.L.U32 UR5, UR4, 0xb, URZ ;  /* 0x0000000b04057899 */ /* 0x000fe400080006ff */
[----:B------:R-:W-:Y:S01]  /*0c90*/  USHF.L.U32 UR4, UR4, 0x1, URZ ;  /* 0x0000000104047899 */ /* 0x000fe200080006ff */
[----:B------:R-:W2:Y:S11]  /*0ca0*/  FENCE.VIEW.ASYNC.S ;  /* 0x00000000000073c6 */ /* 0x000eb60000000000 */
[----:B--2---:R2:W1:Y:S01]  /*0cb0*/  SYNCS.EXCH.64 URZ, [UR6+0x250], UR4 ;  /* 0x0002500406ff75b2 */ /* 0x0044620008000100 */
[----:B------:R2:W1:Y:S01]  /*0cc0*/  SYNCS.EXCH.64 URZ, [UR6+0x258], UR4 ;  /* 0x0002580406ff75b2 */ /* 0x0004620008000100 */
[----:B------:R-:W-:Y:S01]  /*0cd0*/  NOP ;  /* 0x0000000000007918 */ /* 0x000fe20000000000 */
.L_x_12:
[----:B------:R-:W3:Y:S01]  /*0ce0*/  SHFL.IDX PT, R2, R130, RZ, 0x1f ;  /* 0x00001fff82027589 */ /* 0x000ee200000e0000 */
[----:B------:R-:W-:Y:S01]  /*0cf0*/  NOP ;  /* 0x0000000000007918 */ /* 0x000fe20000000000 */
[----:B---3--:R-:W-:-:S13]  /*0d00*/  ISETP.NE.AND P0, PT, R2, 0x4, PT ;  /* 0x000000040200780c */ /* 0x008fda0003f05270 */
[----:B------:R-:W-:Y:S05]  /*0d10*/  @P0 BRA `(.L_x_13) ;  /* 0x00000000004c0947 */ /* 0x000fea0003800000 */
[----:B--2---:R-:W2:Y:S01]  /*0d20*/  S2UR UR6, SR_CgaCtaId ;  /* 0x00000000000679c3 */ /* 0x004ea20000008800 */
[----:B------:R-:W-:Y:S01]  /*0d30*/  UMOV UR4, 0x1e0 ;  /* 0x000001e000047882 */ /* 0x000fe20000000000 */
[----:B------:R-:W-:Y:S01]  /*0d40*/  UMOV UR5, 0x400 ;  /* 0x0000040000057882 */ /* 0x000fe20000000000 */
[----:B------:R-:W-:Y:S01]  /*0d50*/  USEL UR4, UR4, 0x1a0, UP3 ;  /* 0x000001a004047887 */ /* 0x000fe20009800000 */
[----:B------:R-:W-:Y:S01]  /*0d60*/  UMOV UR8, 0x1 ;  /* 0x0000000100087882 */ /* 0x000fe20000000000 */
[----:B------:R-:W-:Y:S01]  /*0d70*/  ELECT P0, URZ, PT ;  /* 0x0000000000ff782f */ /* 0x000fe20003800000 */
[----:B------:R-:W-:-:S04]  /*0d80*/  UIADD3 UR8, UPT, UPT, -UR8, 0x100000, URZ ;  /* 0x0010000008087890 */ /* 0x000fc8000fffe1ff */
[----:B------:R-:W-:Y:S02]  /*0d90*/  USHF.L.U32 UR9, UR8, 0xb, URZ ;  /* 0x0000000b08097899 */ /* 0x000fe400080006ff */
[----:B------:R-:W-:Y:S02]  /*0da0*/  USHF.L.U32 UR8, UR8, 0x1, URZ ;  /* 0x0000000108087899 */ /* 0x000fe400080006ff */
[----:B--2---:R-:W-:Y:S02]  /*0db0*/  ULEA UR6, UR6, UR5, 0x18 ;  /* 0x0000000506067291 */ /* 0x004fe4000f8ec0ff */
[----:B------:R-:W-:-:S04]  /*0dc0*/  UIADD3 UR4, UPT, UPT, -UR4, 0x100000, URZ ;  /* 0x0010000004047890 */ /* 0x000fc8000fffe1ff */
[----:B------:R-:W-:Y:S02]  /*0dd0*/  USHF.L.U32 UR5, UR4, 0xb, URZ ;  /* 0x0000000b04057899 */ /* 0x000fe400080006ff */
[----:B------:R-:W-:Y:S01]  /*0de0*/  USHF.L.U32 UR4, UR4, 0x1, URZ ;  /* 0x0000000104047899 */ /* 0x000fe200080006ff */
[----:B------:R-:W2:Y:S03]  /*0df0*/  FENCE.VIEW.ASYNC.S ;  /* 0x00000000000073c6 */ /* 0x000ea60000000000 */
[----:B--2---:R3:W2:Y:S08]  /*0e00*/  SYNCS.EXCH.64 URZ, [UR6+0x260], UR8 ;  /* 0x0002600806ff75b2 */ /* 0x0046b00008000100 */
[----:B------:R3:W1:Y:S01]  /*0e10*/  SYNCS.EXCH.64 URZ, [UR6+0x270], UR4 ;  /* 0x0002700406ff75b2 */ /* 0x0006620008000100 */
[----:B------:R3:W1:Y:S01]  /*0e20*/  SYNCS.EXCH.64 URZ, [UR6+0x268], UR8 ;  /* 0x0002680806ff75b2 */ /* 0x0006620008000100 */
[----:B------:R3:W1:Y:S02]  /*0e30*/  SYNCS.EXCH.64 URZ, [UR6+0x278], UR4 ;  /* 0x0002780406ff75b2 */ /* 0x0006640008000100 */
[----:B---3--:R-:W-:Y:S01]  /*0e40*/  NOP ;  /* 0x0000000000007918 */ /* 0x008fe20000000000 */
.L_x_13:
[----:B------:R-:W3:Y:S01]  /*0e50*/  SHFL.IDX PT, R2, R130, RZ, 0x1f ;  /* 0x00001fff82027589 */ /* 0x000ee200000e0000 */
[----:B------:R-:W-:Y:S01]  /*0e60*/  NOP ;  /* 0x0000000000007918 */ /* 0x000fe20000000000 */
[----:B---3--:R-:W-:-:S13]  /*0e70*/  ISETP.NE.AND P0, PT, R2, 0x5, PT ;  /* 0x000000050200780c */ /* 0x008fda0003f05270 */
[----:B------:R-:W-:Y:S05]  /*0e80*/  @P0 BRA `(.L_x_14) ;  /* 0x0000000000580947 */ /* 0x000fea0003800000 */
[----:B--2---:R-:W2:Y:S01]  /*0e90*/  S2UR UR4, SR_CgaCtaId ;  /* 0x00000000000479c3 */ /* 0x004ea20000008800 */
        /* <DEDUP_REMOVED lines=12> */
[----:B--2---:R3:W2:Y:S01]  /*0f60*/  SYNCS.EXCH.64 URZ, [UR4+0x280], UR8 ;  /* 0x0002800804ff75b2 */ /* 0x0046a20008000100 */
[----:B------:R3:W1:Y:S01]  /*0f70*/  SYNCS.EXCH.64 URZ, [UR4+0x2a0], UR6 ;  /* 0x0002a00604ff75b2 */ /* 0x0006620008000100 */
[----:B------:R3:W1:Y:S01]  /*0f80*/  SYNCS.EXCH.64 URZ, [UR4+0x288], UR8 ;  /* 0x0002880804ff75b2 */ /* 0x0006620008000100 */
[----:B------:R3:W1:Y:S01]  /*0f90*/  SYNCS.EXCH.64 URZ, [UR4+0x2a8], UR6 ;  /* 0x0002a80604ff75b2 */ /* 0x0006620008000100 */
[----:B------:R3:W1:Y:S01]  /*0fa0*/  SYNCS.EXCH.64 URZ, [UR4+0x290], UR8 ;  /* 0x0002900804ff75b2 */ /* 0x0006620008000100 */
[----:B------:R3:W1:Y:S01]  /*0fb0*/  SYNCS.EXCH.64 URZ, [UR4+0x2b0], UR6 ;  /* 0x0002b00604ff75b2 */ /* 0x0006620008000100 */
[----:B------:R3:W1:Y:S01]  /*0fc0*/  SYNCS.EXCH.64 URZ, [UR4+0x298], UR8 ;  /* 0x0002980804ff75b2 */ /* 0x0006620008000100 */
[----:B------:R3:W1:Y:S02]  /*0fd0*/  SYNCS.EXCH.64 URZ, [UR4+0x2b8], UR6 ;  /* 0x0002b80604ff75b2 */ /* 0x0006640008000100 */
[----:B---3--:R-:W-:Y:S01]  /*0fe0*/  NOP ;  /* 0x0000000000007918 */ /* 0x008fe20000000000 */
.L_x_14:
[----:B------:R-:W3:Y:S01]  /*0ff0*/  SHFL.IDX PT, R2, R130, RZ, 0x1f ;  /* 0x00001fff82027589 */ /* 0x000ee200000e0000 */
[----:B------:R-:W1:Y:S01]  /*1000*/  S2UR UR44, SR_CgaCtaId ;  /* 0x00000000002c79c3 */ /* 0x000e620000008800 */
[----:B------:R-:W-:Y:S01]  /*1010*/  NOP ;  /* 0x0000000000007918 */ /* 0x000fe20000000000 */
[----:B---3--:R-:W-:-:S13]  /*1020*/  ISETP.NE.AND P0, PT, R2, 0x3, PT ;  /* 0x000000030200780c */ /* 0x008fda0003f05270 */
[----:B-1----:R-:W-:Y:S05]  /*1030*/  @P0 BRA `(.L_x_15) ;  /* 0x0000000000340947 */ /* 0x002fea0003800000 */
[----:B--2---:R-:W-:Y:S01]  /*1040*/  UMOV UR4, 0x400 ;  /* 0x0000040000047882 */ /* 0x004fe20000000000 */
[----:B------:R-:W-:Y:S01]  /*1050*/  UMOV UR6, 0x20 ;  /* 0x0000002000067882 */ /* 0x000fe20000000000 */
[----:B------:R-:W-:Y:S02]  /*1060*/  ULEA UR4, UR44, UR4, 0x18 ;  /* 0x000000042c047291 */ /* 0x000fe4000f8ec0ff */
[----:B------:R-:W-:-:S04]  /*1070*/  UIADD3 UR6, UPT, UPT, -UR6, 0x100000, URZ ;  /* 0x0010000006067890 */ /* 0x000fc8000fffe1ff */
[----:B------:R-:W-:Y:S02]  /*1080*/  USHF.L.U32 UR7, UR6, 0xb, URZ ;  /* 0x0000000b06077899 */ /* 0x000fe400080006ff */
[----:B------:R-:W-:Y:S01]  /*1090*/  USHF.L.U32 UR6, UR6, 0x1, URZ ;  /* 0x0000000106067899 */ /* 0x000fe200080006ff */
[----:B------:R-:W-:Y:S01]  /*10a0*/  ELECT P0, URZ, PT ;  /* 0x0000000000ff782f */ /* 0x000fe20003800000 */
[----:B------:R-:W1:Y:S10]  /*10b0*/  FENCE.VIEW.ASYNC.S ;  /* 0x00000000000073c6 */ /* 0x000e740000000000 */
[----:B-1----:R1:W3:Y:S01]  /*10c0*/  SYNCS.EXCH.64 URZ, [UR4+0x2c0], UR6 ;  /* 0x0002c00604ff75b2 */ /* 0x0022e20008000100 */
[----:B------:R1:W2:Y:S01]  /*10d0*/  SYNCS.EXCH.64 URZ, [UR4+0x2d0], UR6 ;  /* 0x0002d00604ff75b2 */ /* 0x0002a20008000100 */
[----:B------:R1:W1:Y:S01]  /*10e0*/  SYNCS.EXCH.64 URZ, [UR4+0x2c8], UR6 ;  /* 0x0002c80604ff75b2 */ /* 0x0002620008000100 */
[----:B------:R1:W1:Y:S01]  /*10f0*/  SYNCS.EXCH.64 URZ, [UR4+0x2d8], UR6 ;  /* 0x0002d80604ff75b2 */ /* 0x0002620008000100 */
[----:B------:R-:W-:Y:S01]  /*1100*/  NOP ;  /* 0x0000000000007918 */ /* 0x000fe20000000000 */
.L_x_15:
[----:B------:R-:W4:Y:S01]  /*1110*/  LDCU UR24, c[0x0][0x36c] ;  /* 0x00006d80ff1877ac */ /* 0x000f220008000800 */
[----:B------:R-:W-:Y:S01]  /*1120*/  ISETP.NE.OR P3, PT, R0, 0x2, !P3 ;  /* 0x000000020000780c */ /* 0x000fe20005f65670 */
[----:B------:R-:W-:Y:S01]  /*1130*/  NOP ;  /* 0x0000000000007918 */ /* 0x000fe20000000000 */
[----:B------:R-:W-:Y:S01]  /*1140*/  LOP3.LUT R0, R136, 0x1f, RZ, 0xc0, !PT ;  /* 0x0000001f88007812 */ /* 0x000fe200078ec0ff */
[----:B------:R-:W-:Y:S02]  /*1150*/  UISETP.NE.AND UP4, UPT, UR20, 0x2, UPT ;  /* 0x000000021400788c */ /* 0x000fe4000bf85270 */
[----:B------:R-:W-:Y:S02]  /*1160*/  UISETP.NE.AND UP5, UPT, UR20, URZ, UPT ;  /* 0x000000ff1400728c */ /* 0x000fe4000bfa5270 */
[----:B----4-:R-:W-:-:S09]  /*1170*/  UISETP.EQ.U32.AND UP0, UPT, UR24, 0x1, UPT ;  /* 0x000000011800788c */ /* 0x010fd2000bf02070 */
[----:B------:R-:W-:Y:S05]  /*1180*/  BRA.U !UP0, `(.L_x_16) ;  /* 0x0000000108087547 */ /* 0x000fea000b800000 */
[----:B-123--:R-:W-:Y:S01]  /*1190*/  UCGABAR_ARV ;  /* 0x00000000000079c7 */ /* 0x00efe20008000000 */
[----:B------:R-:W-:Y:S05]  /*11a0*/  BRA `(.L_x_17) ;  /* 0x0000000000047947 */ /* 0x000fea0003800000 */
.L_x_16:
[----:B-123--:R-:W-:Y:S01]  /*11b0*/  NOP ;  /* 0x0000000000007918 */ /* 0x00efe20000000000 */
.L_x_17:
[----:B------:R-:W1:Y:S01]  /*11c0*/  S2UR UR7, SR_CTAID.X ;  /* 0x00000000000779c3 */ /* 0x000e620000002500 */
[----:B------:R-:W-:-:S05]  /*11d0*/  CS2R.32 R3, SR_CgaSize ;  /* 0x0000000000037805 */ /* 0x000fca0000008a00 */
[----:B------:R-:W-:-:S05]  /*11e0*/  IMAD R3, R3, -0xa0, RZ ;  /* 0xffffff6003037824 */ /* 0x000fca00078e02ff */
[----:B------:R-:W-:-:S14]  /*11f0*/  R2UR UR5, R3 ;  /* 0x00000000030572ca */ /* 0x000fdc00000e0000 */
[----:B------:R-:W2:Y:S01]  /*1200*/  LDCU UR5, c[0x0][UR5+0x2b0] ;  /* 0x00005600050577ac */ /* 0x000ea20008000800 */
[----:B------:R-:W-:-:S05]  /*1210*/  CS2R.32 R3, SR_CgaSize ;  /* 0x0000000000037805 */ /* 0x000fca0000008a00 */
[----:B------:R-:W-:-:S05]  /*1220*/  IMAD R3, R3, -0xa0, RZ ;  /* 0xffffff6003037824 */ /* 0x000fca00078e02ff */
[----:B------:R-:W-:-:S14]  /*1230*/  R2UR UR4, R3 ;  /* 0x00000000030472ca */ /* 0x000fdc00000e0000 */
[----:B------:R-:W3:Y:S01]  /*1240*/  LDCU UR4, c[0x0][UR4+0x2b4] ;  /* 0x00005680040477ac */ /* 0x000ee20008000800 */
[----:B------:R-:W4:Y:S01]  /*1250*/  S2UR UR8, SR_CTAID.Y ;  /* 0x00000000000879c3 */ /* 0x000f220000002600 */
[----:B------:R-:W-:-:S05]  /*1260*/  CS2R.32 R3, SR_CgaSize ;  /* 0x0000000000037805 */ /* 0x000fca0000008a00 */
[----:B------:R-:W-:-:S05]  /*1270*/  IMAD R3, R3, -0xa0, RZ ;  /* 0xffffff6003037824 */ /* 0x000fca00078e02ff */
[----:B------:R-:W-:-:S14]  /*1280*/  R2UR UR59, R3 ;  /* 0x00000000033b72ca */ /* 0x000fdc00000e0000 */
[----:B------:R-:W3:Y:S01]  /*1290*/  LDCU UR59, c[0x0][UR59+0x2a0] ;  /* 0x000054003b3b77ac */ /* 0x000ee20008000800 */
[----:B------:R-:W-:-:S05]  /*12a0*/  CS2R.32 R3, SR_CgaSize ;  /* 0x0000000000037805 */ /* 0x000fca0000008a00 */
[----:B------:R-:W-:-:S05]  /*12b0*/  IMAD R3, R3, -0xa0, RZ ;  /* 0xffffff6003037824 */ /* 0x000fca00078e02ff */
[----:B------:R-:W-:-:S14]  /*12c0*/  R2UR UR58, R3 ;  /* 0x00000000033a72ca */ /* 0x000fdc00000e0000 */
[----:B------:R-:W3:Y:S01]  /*12d0*/  LDCU UR58, c[0x0][UR58+0x2a4] ;  /* 0x000054803a3a77ac */ /* 0x000ee20008000800 */
[----:B------:R-:W3:Y:S01]  /*12e0*/  S2UR UR36, SR_CTAID.Z ;  /* 0x00000000002479c3 */ /* 0x000ee20000002700 */
[----:B------:R-:W3:Y:S01]  /*12f0*/  LDCU UR21, c[0x0][0xb24] ;  /* 0x00016480ff1577ac */ /* 0x000ee20008000800 */
[----:B------:R-:W3:Y:S01]  /*1300*/  LDCU UR42, c[0x0][0xb24] ;  /* 0x00016480ff2a77ac */ /* 0x000ee20008000800 */
[----:B-1----:R-:W-:Y:S01]  /*1310*/  I2FP.F32.U32 R3, UR7 ;  /* 0x0000000700037c45 */ /* 0x002fe20008201000 */
[----:B------:R-:W1:Y:S04]  /*1320*/  LDCU UR23, c[0x0][0xb30] ;  /* 0x00016600ff1777ac */ /* 0x000e680008000800 */
[----:B--2---:R-:W-:Y:S01]  /*1330*/  FMUL R3, R3, UR5 ;  /* 0x0000000503037c20 */ /* 0x004fe20008400000 */
[----:B------:R-:W-:Y:S01]  /*1340*/  UMOV UR47, UR7 ;  /* 0x00000007002f7c82 */ /* 0x000fe20008000000 */
[----:B----4-:R-:W-:Y:S01]  /*1350*/  I2FP.F32.U32 R2, UR8 ;  /* 0x0000000800027c45 */ /* 0x010fe20008201000 */
[----:B------:R-:W-:-:S03]  /*1360*/  UMOV UR48, UR8 ;  /* 0x0000000800307c82 */ /* 0x000fc60008000000 */
[----:B------:R-:W2:Y:S01]  /*1370*/  F2I.U32.TRUNC.NTZ R3, R3 ;  /* 0x0000000300037305 */ /* 0x000ea2000020f000 */
[----:B---3--:R-:W-:Y:S01]  /*1380*/  FMUL R2, R2, UR4 ;  /* 0x0000000402027c20 */ /* 0x008fe20008400000 */
[----:B------:R-:W-:-:S04]  /*1390*/  ULOP3.LUT UR4, UR44, 0x1, URZ, 0xc0, !UPT ;  /* 0x000000012c047892 */ /* 0x000fc8000f8ec0ff */
[----:B------:R-:W-:Y:S02]  /*13a0*/  UISETP.NE.U32.AND UP6, UPT, UR4, 0x1, UPT ;  /* 0x000000010400788c */ /* 0x000fe4000bfc5070 */
[----:B------:R-:W3:Y:S02]  /*13b0*/  F2I.U32.TRUNC.NTZ R2, R2 ;  /* 0x0000000200027305 */ /* 0x000ee4000020f000 */
[----:B------:R-:W-:Y:S01]  /*13c0*/  USEL UR4, URZ, 0x380, UP6 ;  /* 0x00000380ff047887 */ /* 0x000fe2000b000000 */
[----:B--2---:R-:W-:Y:S02]  /*13d0*/  R2UR UR6, R3 ;  /* 0x00000000030672ca */ /* 0x004fe400000e0000 */
[----:B---3--:R-:W-:Y:S02]  /*13e0*/  R2UR UR5, R2 ;  /* 0x00000000020572ca */ /* 0x008fe400000e0000 */
[----:B------:R-:W-:-:S09]  /*13f0*/  PRMT R2, RZ, 0x7610, R2 ;  /* 0x00007610ff027816 */ /* 0x000fd20000000002 */
[----:B------:R-:W-:-:S04]  /*1400*/  UIADD3 UR6, UPT, UPT, -UR6, URZ, URZ ;  /* 0x000000ff06067290 */ /* 0x000fc8000fffe1ff */
[----:B------:R-:W-:Y:S02]  /*1410*/  UIMAD UR59, UR59, UR6, UR7 ;  /* 0x000000063b3b72a4 */ /* 0x000fe4000f8e0207 */
[----:B------:R-:W-:-:S04]  /*1420*/  UIADD3 UR5, UPT, UPT, -UR5, URZ, URZ ;  /* 0x000000ff05057290 */ /* 0x000fc8000fffe1ff */
[----:B------:R-:W-:Y:S01]  /*1430*/  UIMAD UR58, UR58, UR5, UR8 ;  /* 0x000000053a3a72a4 */ /* 0x000fe2000f8e0208 */
[----:B-1----:R-:W-:Y:S11]  /*1440*/  BRA.U UP5, `(.L_x_18) ;  /* 0x0000000105247547 */ /* 0x002ff6000b800000 */
[----:B------:R-:W-:-:S04]  /*1450*/  UISETP.NE.AND UP0, UPT, UR58, URZ, UPT ;  /* 0x000000ff3a00728c */ /* 0x000fc8000bf05270 */
[----:B------:R-:W-:Y:S02]  /*1460*/  USEL UR5, URZ, 0x2, UP0 ;  /* 0x00000002ff057887 */ /* 0x000fe40008000000 */
[----:B------:R-:W-:-:S04]  /*1470*/  UISETP.NE.AND UP0, UPT, UR58, URZ, UPT ;  /* 0x000000ff3a00728c */ /* 0x000fc8000bf05270 */
[----:B------:R-:W-:-:S04]  /*1480*/  UISETP.EQ.OR UP0, UPT, UR59, URZ, !UP0 ;  /* 0x000000ff3b00728c */ /* 0x000fc8000c702670 */
[----:B------:R-:W-:Y:S02]  /*1490*/  USEL UR6, URZ, 0x1, !UP0 ;  /* 0x00000001ff067887 */ /* 0x000fe4000c000000 */
[----:B------:R-:W-:-:S04]  /*14a0*/  UISETP.NE.AND UP0, UPT, UR59, 0x1, UPT ;  /* 0x000000013b00788c */ /* 0x000fc8000bf05270 */
[----:B------:R-:W-:-:S04]  /*14b0*/  USEL UR5, UR5, 0x2, UP0 ;  /* 0x0000000205057887 */ /* 0x000fc80008000000 */
[----:B------:R-:W-:-:S06]  /*14c0*/  UIADD3 UR5, UPT, UPT, UR6, UR5, URZ ;  /* 0x0000000506057290 */ /* 0x000fcc000fffe0ff */
[----:B------:R-:W-:-:S07]  /*14d0*/  MOV R2, UR5 ;  /* 0x0000000500027c02 */ /* 0x000fce0008000f00 */
.L_x_18:
[----:B------:R-:W-:-:S09]  /*14e0*/  UISETP.GE.AND UP0, UPT, UR21, 0x1, UPT ;  /* 0x000000011500788c */ /* 0x000fd2000bf06270 */
[----:B------:R-:W-:Y:S05]  /*14f0*/  BRA.U !UP0, `(.L_x_19) ;  /* 0x0000000108d07547 */ /* 0x000fea000b800000 */
[----:B------:R-:W1:Y:S01]  /*1500*/  LDCU UR22, c[0x0][0xb0c] ;  /* 0x00016180ff1677ac */ /* 0x000e620008000800 */
[----:B------:R-:W2:Y:S01]  /*1510*/  LDCU.128 UR16, c[0x0][0xb10] ;  /* 0x00016200ff1077ac */ /* 0x000ea20008000c00 */
[----:B------:R-:W3:Y:S01]  /*1520*/  LDCU UR7, c[0x0][0x370] ;  /* 0x00006e00ff0777ac */ /* 0x000ee20008000800 */
[----:B------:R-:W-:Y:S02]  /*1530*/  UISETP.NE.AND UP1, UPT, UR21, 0x1, UPT ;  /* 0x000000011500788c */ /* 0x000fe4000bf25270 */
[----:B-1----:R-:W-:Y:S02]  /*1540*/  UISETP.NE.AND UP0, UPT, UR22, 0x1, UPT ;  /* 0x000000011600788c */ /* 0x002fe4000bf05270 */
[----:B--2---:R-:W-:Y:S02]  /*1550*/  UIMAD.WIDE.U32 UR10, UR47, UR16, URZ ;  /* 0x000000102f0a72a5 */ /* 0x004fe4000f8e00ff */
[----:B---3--:R-:W-:-:S05]  /*1560*/  UIMAD.WIDE.U32 UR8, UR7, UR16, URZ ;  /* 0x00000010070872a5 */ /* 0x008fca000f8e00ff */
[----:B------:R-:W-:Y:S01]  /*1570*/  UMOV UR6, UR11 ;  /* 0x0000000b00067c82 */ /* 0x000fe20008000000 */
[----:B------:R-:W-:Y:S02]  /*1580*/  UIMAD.WIDE.U32 UR10, UR48, UR19, URZ ;  /* 0x00000013300a72a5 */ /* 0x000fe4000f8e00ff */
[----:B------:R-:W-:Y:S01]  /*1590*/  USHF.R.U32.HI UR6, URZ, UR17, UR6 ;  /* 0x00000011ff067299 */ /* 0x000fe20008011606 */
[----:B------:R-:W-:Y:S02]  /*15a0*/  UMOV UR8, UR9 ;  /* 0x0000000900087c82 */ /* 0x000fe40008000000 */
[----:B------:R-:W-:Y:S02]  /*15b0*/  @UP0 USHF.R.U32.HI UR7, URZ, UR17, UR8 ;  /* 0x00000011ff070299 */ /* 0x000fe40008011608 */
[----:B------:R-:W1:Y:S01]  /*15c0*/  LDCU UR8, c[0x0][0x374] ;  /* 0x00006e80ff0877ac */ /* 0x000e620008000800 */
[----:B------:R-:W2:Y:S01]  /*15d0*/  LDCU UR9, c[0x0][0xb20] ;  /* 0x00016400ff0977ac */ /* 0x000ea20008000800 */
[----:B------:R-:W-:-:S02]  /*15e0*/  UMOV UR5, UR11 ;  /* 0x0000000b00057c82 */ /* 0x000fc40008000000 */
[----:B------:R-:W3:Y:S01]  /*15f0*/  LDCU.64 UR10, c[0x0][0xb28] ;  /* 0x00016500ff0a77ac */ /* 0x000ee20008000a00 */
[----:B------:R-:W-:Y:S02]  /*1600*/  USEL UR6, UR47, UR6, !UP0 ;  /* 0x000000062f067287 */ /* 0x000fe4000c000000 */
[----:B------:R-:W-:Y:S02]  /*1610*/  UISETP.NE.AND UP0, UPT, UR18, 0x1, UPT ;  /* 0x000000011200788c */ /* 0x000fe4000bf05270 */
[----:B-1----:R-:W-:Y:S02]  /*1620*/  UIMAD.WIDE.U32 UR12, UR8, UR19, URZ ;  /* 0x00000013080c72a5 */ /* 0x002fe4000f8e00ff */
[----:B--2---:R-:W-:-:S05]  /*1630*/  USHF.R.U32.HI UR5, URZ, UR9, UR5 ;  /* 0x00000009ff057299 */ /* 0x004fca0008011605 */
[----:B------:R-:W-:Y:S01]  /*1640*/  UMOV UR12, UR13 ;  /* 0x0000000d000c7c82 */ /* 0x000fe20008000000 */
[----:B------:R-:W-:Y:S02]  /*1650*/  USEL UR5, UR48, UR5, !UP0 ;  /* 0x0000000530057287 */ /* 0x000fe4000c000000 */
[----:B------:R-:W-:Y:S02]  /*1660*/  @UP0 USHF.R.U32.HI UR8, URZ, UR9, UR12 ;  /* 0x00000009ff080299 */ /* 0x000fe4000801160c */
[----:B---3--:R-:W-:Y:S02]  /*1670*/  UIMAD.WIDE.U32 UR14, UR7, UR10, URZ ;  /* 0x0000000a070e72a5 */ /* 0x008fe4000f8e00ff */
[----:B------:R-:W-:-:S05]  /*1680*/  UIMAD.WIDE.U32 UR12, UR8, UR10, URZ ;  /* 0x0000000a080c72a5 */ /* 0x000fca000f8e00ff */
[----:B------:R-:W-:Y:S02]  /*1690*/  UMOV UR14, UR15 ;  /* 0x0000000f000e7c82 */ /* 0x000fe40008000000 */
[----:B------:R-:W-:Y:S01]  /*16a0*/  UMOV UR12, UR13 ;  /* 0x0000000d000c7c82 */ /* 0x000fe20008000000 */
[----:B------:R-:W-:Y:S02]  /*16b0*/  @UP1 USHF.R.U32.HI UR7, URZ, UR11, UR14 ;  /* 0x0000000bff071299 */ /* 0x000fe4000801160e */
[----:B------:R-:W-:Y:S02]  /*16c0*/  @UP1 USHF.R.U32.HI UR8, URZ, UR11, UR12 ;  /* 0x0000000bff081299 */ /* 0x000fe4000801160c */
[----:B------:R-:W-:Y:S02]  /*16d0*/  UIMAD.WIDE.U32 UR12, UR5, UR10, URZ ;  /* 0x0000000a050c72a5 */ /* 0x000fe4000f8e00ff */
[----:B------:R-:W-:Y:S02]  /*16e0*/  UIMAD UR8, UR8, UR21, URZ ;  /* 0x00000015080872a4 */ /* 0x000fe4000f8e02ff */
[----:B------:R-:W-:-:S02]  /*16f0*/  UIMAD UR9, UR7, UR21, URZ ;  /* 0x00000015070972a4 */ /* 0x000fc4000f8e02ff */
[----:B------:R-:W-:-:S04]  /*1700*/  UISETP.GE.AND UP0, UPT, UR5, UR8, UPT ;  /* 0x000000080500728c */ /* 0x000fc8000bf06270 */
[----:B------:R-:W-:Y:S02]  /*1710*/  UISETP.GE.OR UP0, UPT, UR6, UR9, UP0 ;  /* 0x000000090600728c */ /* 0x000fe40008706670 */
[----:B------:R-:W-:-:S03]  /*1720*/  UIMAD.WIDE.U32 UR8, UR6, UR10, URZ ;  /* 0x0000000a060872a5 */ /* 0x000fc6000f8e00ff */
[----:B------:R-:W-:Y:S02]  /*1730*/  UMOV UR10, UR13 ;  /* 0x0000000d000a7c82 */ /* 0x000fe40008000000 */
[----:B------:R-:W-:-:S04]  /*1740*/  USHF.R.U32.HI UR10, URZ, UR11, UR10 ;  /* 0x0000000bff0a7299 */ /* 0x000fc8000801160a */
[----:B------:R-:W-:Y:S02]  /*1750*/  USEL UR8, UR5, UR10, !UP1 ;  /* 0x0000000a05087287 */ /* 0x000fe4000c800000 */
[----:B------:R-:W-:Y:S02]  /*1760*/  @!UP0 USHF.R.U32.HI UR9, URZ, UR11, UR9 ;  /* 0x0000000bff098299 */ /* 0x000fe40008011609 */
[----:B------:R-:W-:Y:S02]  /*1770*/  UIADD3 UR10, UPT, UPT, -UR8, URZ, URZ ;  /* 0x000000ff080a7290 */ /* 0x000fe4000fffe1ff */
[----:B------:R-:W-:Y:S02]  /*1780*/  @!UP0 USEL UR9, UR6, UR9, !UP1 ;  /* 0x0000000906098287 */ /* 0x000fe4000c800000 */
[----:B------:R-:W-:Y:S02]  /*1790*/  UIMAD UR10, UR21, UR10, UR5 ;  /* 0x0000000a150a72a4 */ /* 0x000fe4000f8e0205 */
[----:B------:R-:W-:-:S02]  /*17a0*/  UIADD3 UR11, UPT, UPT, -UR6, URZ, URZ ;  /* 0x000000ff060b7290 */ /* 0x000fc4000fffe1ff */
[----:B------:R-:W-:Y:S02]  /*17b0*/  @!UP0 UIMAD UR10, UR10, UR7, UR9 ;  /* 0x000000070a0a82a4 */ /* 0x000fe4000f8e0209 */
[----:B------:R-:W-:Y:S02]  /*17c0*/  @!UP0 UIADD3 UR8, UPT, UPT, UR8, -UR9, URZ ;  /* 0x8000000908088290 */ /* 0x000fe4000fffe0ff */
[----:B------:R-:W-:Y:S02]  /*17d0*/  UIADD3 UR7, UPT, UPT, -UR5, URZ, URZ ;  /* 0x000000ff05077290 */ /* 0x000fe4000fffe1ff */
[----:B------:R-:W-:Y:S02]  /*17e0*/  @!UP0 UIMAD UR5, UR8, UR21, UR6 ;  /* 0x00000015080582a4 */ /* 0x000fe4000f8e0206 */
[----:B------:R-:W-:Y:S02]  /*17f0*/  UIMAD UR48, UR18, UR7, UR48 ;  /* 0x00000007123072a4 */ /* 0x000fe4000f8e0230 */
[----:B------:R-:W-:Y:S01]  /*1800*/  UIMAD UR47, UR22, UR11, UR47 ;  /* 0x0000000b162f72a4 */ /* 0x000fe2000f8e022f */
[----:B------:R-:W-:Y:S01]  /*1810*/  @!UP0 UMOV UR6, UR10 ;  /* 0x0000000a00068c82 */ /* 0x000fe20008000000 */
[----:B------:R-:W-:-:S02]  /*1820*/  UIMAD UR48, UR5, UR18, UR48 ;  /* 0x00000012053072a4 */ /* 0x000fc4000f8e0230 */
[----:B------:R-:W-:-:S12]  /*1830*/  UIMAD UR47, UR6, UR22, UR47 ;  /* 0x00000016062f72a4 */ /* 0x000fd8000f8e022f */
.L_x_19:
[----:B------:R-:W-:-:S09]  /*1840*/  UISETP.NE.AND UP0, UPT, UR23, 0x1, UPT ;  /* 0x000000011700788c */ /* 0x000fd2000bf05270 */
[----:B------:R-:W-:Y:S05]  /*1850*/  BRA.U UP0, `(.L_x_20) ;  /* 0x0000000100447547 */ /* 0x000fea000b800000 */
[----:B------:R-:W1:Y:S01]  /*1860*/  LDCU.128 UR8, c[0x0][0xb10] ;  /* 0x00016200ff0877ac */ /* 0x000e620008000c00 */
[----:B------:R-:W2:Y:S01]  /*1870*/  LDCU UR12, c[0x0][0xb0c] ;  /* 0x00016180ff0c77ac */ /* 0x000ea20008000800 */
[----:B-1----:R-:W-:Y:S02]  /*1880*/  UIMAD.WIDE.U32 UR6, UR47, UR8, URZ ;  /* 0x000000082f0672a5 */ /* 0x002fe4000f8e00ff */
[----:B--2---:R-:W-:-:S05]  /*1890*/  UISETP.NE.AND UP0, UPT, UR12, 0x1, UPT ;  /* 0x000000010c00788c */ /* 0x004fca000bf05270 */
[----:B------:R-:W-:Y:S02]  /*18a0*/  UMOV UR6, UR7 ;  /* 0x0000000700067c82 */ /* 0x000fe40008000000 */
[----:B------:R-:W-:Y:S02]  /*18b0*/  USHF.R.U32.HI UR6, URZ, UR9, UR6 ;  /* 0x00000009ff067299 */ /* 0x000fe40008011606 */
[----:B------:R-:W1:Y:S01]  /*18c0*/  LDCU UR7, c[0x0][0xb20] ;  /* 0x00016400ff0777ac */ /* 0x000e620008000800 */
[----:B------:R-:W-:Y:S02]  /*18d0*/  UIMAD.WIDE.U32 UR8, UR48, UR11, URZ ;  /* 0x0000000b300872a5 */ /* 0x000fe4000f8e00ff */
[----:B------:R-:W-:Y:S02]  /*18e0*/  USEL UR6, UR47, UR6, !UP0 ;  /* 0x000000062f067287 */ /* 0x000fe4000c000000 */
[----:B------:R-:W-:-:S03]  /*18f0*/  UISETP.NE.AND UP0, UPT, UR10, 0x1, UPT ;  /* 0x000000010a00788c */ /* 0x000fc6000bf05270 */
[----:B------:R-:W-:Y:S02]  /*1900*/  UMOV UR5, UR9 ;  /* 0x0000000900057c82 */ /* 0x000fe40008000000 */
[----:B-1----:R-:W-:-:S04]  /*1910*/  USHF.R.U32.HI UR5, URZ, UR7, UR5 ;  /* 0x00000007ff057299 */ /* 0x002fc80008011605 */
[----:B------:R-:W-:-:S04]  /*1920*/  USEL UR5, UR48, UR5, !UP0 ;  /* 0x0000000530057287 */ /* 0x000fc8000c000000 */
[----:B------:R-:W-:Y:S02]  /*1930*/  UIADD3 UR7, UPT, UPT, UR6, -UR5, URZ ;  /* 0x8000000506077290 */ /* 0x000fe4000fffe0ff */
[----:B------:R-:W-:Y:S02]  /*1940*/  UIADD3 UR5, UPT, UPT, -UR6, UR5, URZ ;  /* 0x0000000506057290 */ /* 0x000fe4000fffe1ff */
[----:B------:R-:W-:Y:S02]  /*1950*/  UIMAD UR48, UR7, UR10, UR48 ;  /* 0x0000000a073072a4 */ /* 0x000fe4000f8e0230 */
[----:B------:R-:W-:-:S12]  /*1960*/  UIMAD UR47, UR5, UR12, UR47 ;  /* 0x0000000c052f72a4 */ /* 0x000fd8000f8e022f */
.L_x_20:
[----:B------:R-:W-:Y:S02]  /*1970*/  UISETP.EQ.U32.AND UP0, UPT, UR24, 0x1, UPT ;  /* 0x000000011800788c */ /* 0x000fe4000bf02070 */
[----:B------:R-:W-:-:S07]  /*1980*/  UISETP.NE.AND UP1, UPT, UR20, 0x2, UPT ;  /* 0x000000021400788c */ /* 0x000fce000bf25270 */
[----:B------:R-:W-:Y:S05]  /*1990*/  BRA.U !UP0, `(.L_x_21) ;  /* 0x00000001080c7547 */ /* 0x000fea000b800000 */
[----:B------:R-:W-:Y:S01]  /*19a0*/  UCGABAR_WAIT ;  /* 0x0000000000007dc7 */ /* 0x000fe20008000000 */
[----:B------:R-:W-:Y:S01]  /*19b0*/  CCTL.IVALL ;  /* 0x00000000ff00798f */ /* 0x000fe20002000000 */
[----:B------:R-:W-:Y:S05]  /*19c0*/  BRA `(.L_x_22) ;  /* 0x0000000000047947 */ /* 0x000fea0003800000 */
.L_x_21:
[----:B------:R-:W-:Y:S06]  /*19d0*/  BAR.SYNC.DEFER_BLOCKING 0x0 ;  /* 0x0000000000007b1d */ /* 0x000fec0000010000 */
.L_x_22:
[----:B------:R-:W-:Y:S05]  /*19e0*/  BRA.U UP1, `(.L_x_23) ;  /* 0x0000002501187547 */ /* 0x000fea000b800000 */
[----:B------:R-:W1:Y:S01]  /*19f0*/  LDCU UR7, c[0x0][0x38c] ;  /* 0x00007180ff0777ac */ /* 0x000e620008000800 */
[----:B------:R-:W-:Y:S01]  /*1a00*/  PLOP3.LUT P1, PT, PT, PT, UP3, 0x80, 0x8 ;  /* 0x000000000008781c */ /* 0x000fe20003f2f038 */
[----:B------:R-:W-:Y:S01]  /*1a10*/  IMAD.MOV.U32 R12, RZ, RZ, 0x1 ;  /* 0x00000001ff0c7424 */ /* 0x000fe200078e00ff */
[----:B------:R-:W-:Y:S01]  /*1a20*/  ISETP.EQ.OR P2, PT, R0, RZ, P3 ;  /* 0x000000ff0000720c */ /* 0x000fe20001f42670 */
[----:B------:R-:W-:Y:S01]  /*1a30*/  UISETP.NE.AND UP0, UPT, UR20, URZ, UPT ;  /* 0x000000ff1400728c */ /* 0x000fe2000bf05270 */
[----:B------:R-:W-:Y:S01]  /*1a40*/  PLOP3.LUT P1, PT, P1, PT, PT, 0x8, 0x80 ;  /* 0x000000000080781c */ /* 0x000fe20000f2e170 */
[----:B------:R-:W-:Y:S01]  /*1a50*/  USEL UR26, URZ, 0x1, UP4 ;  /* 0x00000001ff1a7887 */ /* 0x000fe2000a000000 */
[----:B------:R-:W-:Y:S01]  /*1a60*/  CS2R R10, SRZ ;  /* 0x00000000000a7805 */ /* 0x000fe2000001ff00 */
[----:B------:R-:W-:Y:S01]  /*1a70*/  UMOV UR15, 0x400 ;  /* 0x00000400000f7882 */ /* 0x000fe20000000000 */
[----:B------:R-:W-:Y:S01]  /*1a80*/  IMAD.MOV.U32 R9, RZ, RZ, RZ ;  /* 0x000000ffff097224 */ /* 0x000fe200078e00ff */
[----:B------:R-:W-:Y:S01]  /*1a90*/  USEL UR26, UR26, 0x2, UP0 ;  /* 0x000000021a1a7887 */ /* 0x000fe20008000000 */
[----:B------:R-:W-:Y:S01]  /*1aa0*/  IMAD.MOV.U32 R8, RZ, RZ, 0x1 ;  /* 0x00000001ff087424 */ /* 0x000fe200078e00ff */
[----:B------:R-:W-:Y:S01]  /*1ab0*/  ULEA UR15, UR44, UR15, 0x18 ;  /* 0x0000000f2c0f7291 */ /* 0x000fe2000f8ec0ff */
[----:B------:R-:W2:Y:S01]  /*1ac0*/  LDCU UR40, c[0x0][0x370] ;  /* 0x00006e00ff2877ac */ /* 0x000ea20008000800 */
[----:B-1----:R-:W-:Y:S01]  /*1ad0*/  UIADD3 UR6, UPT, UPT, UR7, 0xf, URZ ;  /* 0x0000000f07067890 */ /* 0x002fe2000fffe0ff */
[----:B------:R-:W1:Y:S03]  /*1ae0*/  LDCU.64 UR28, c[0x0][0x348] ;  /* 0x00006900ff1c77ac */ /* 0x000e660008000a00 */
[----:B------:R-:W-:-:S02]  /*1af0*/  USHF.R.S32.HI UR5, URZ, 0x1f, UR6 ;  /* 0x0000001fff057899 */ /* 0x000fc40008011406 */
[----:B------:R-:W-:Y:S02]  /*1b00*/  USHF.R.U32.HI UR46, URZ, 0x4, UR4 ;  /* 0x00000004ff2e7899 */ /* 0x000fe40008011604 */
[----:B------:R-:W-:Y:S02]  /*1b10*/  ULEA.HI UR5, UR5, UR6, URZ, 0x4 ;  /* 0x0000000605057291 */ /* 0x000fe4000f8f20ff */
[----:B------:R-:W-:Y:S02]  /*1b20*/  UIADD3 UR6, UPT, UPT, UR7, -0x1, URZ ;  /* 0xffffffff07067890 */ /* 0x000fe4000fffe0ff */
[----:B------:R-:W-:Y:S02]  /*1b30*/  USHF.R.S32.HI UR43, URZ, 0x4, UR5 ;  /* 0x00000004ff2b7899 */ /* 0x000fe40008011405 */
[----:B------:R-:W-:Y:S02]  /*1b40*/  UISETP.GE.U32.AND UP1, UPT, UR6, -0x1f, UPT ;  /* 0xffffffe10600788c */ /* 0x000fe4000bf26070 */
[----:B------:R-:W-:-:S02]  /*1b50*/  UISETP.LT.U32.AND UP0, UPT, UR43, 0x23, UPT ;  /* 0x000000232b00788c */ /* 0x000fc4000bf01070 */
[----:B------:R-:W-:Y:S02]  /*1b60*/  UIADD3 UR5, UPT, UPT, UR15, 0x700, URZ ;  /* 0x000007000f057890 */ /* 0x000fe4000fffe0ff */
[----:B------:R-:W-:Y:S02]  /*1b70*/  USEL UR41, UR43, 0x23, UP0 ;  /* 0x000000232b297887 */ /* 0x000fe40008000000 */
[----:B------:R-:W-:Y:S02]  /*1b80*/  @UP6 UIADD3 UR5, UPT, UPT, UR15, URZ, URZ ;  /* 0x000000ff0f056290 */ /* 0x000fe4000fffe0ff */
[----:B------:R-:W-:Y:S02]  /*1b90*/  UIADD3 UR21, UPT, UPT, UR41, -0x1, URZ ;  /* 0xffffffff29157890 */ /* 0x000fe4000fffe0ff */
[----:B------:R-:W-:Y:S02]  /*1ba0*/  @UP1 UIADD3 UR21, UPT, UPT, UR41, URZ, URZ ;  /* 0x000000ff29151290 */ /* 0x000fe4000fffe0ff */
[----:B------:R-:W-:Y:S01]  /*1bb0*/  UIADD3 UR49, UPT, UPT, UR7, 0x1e, URZ ;  /* 0x0000001e07317890 */ /* 0x000fe2000fffe0ff */
[----:B------:R-:W3:Y:S01]  /*1bc0*/  LDCU UR39, c[0x0][0x374] ;  /* 0x00006e80ff2777ac */ /* 0x000ee20008000800 */
[----:B------:R-:W-:-:S02]  /*1bd0*/  UIADD3 UR5, UPT, UPT, UR5, 0x18d00, URZ ;  /* 0x00018d0005057890 */ /* 0x000fc4000fffe0ff */
[----:B------:R-:W-:Y:S02]  /*1be0*/  UIADD3 UR45, UPT, UPT, UR43, -UR41, URZ ;  /* 0x800000292b2d7290 */ /* 0x000fe4000fffe0ff */
[----:B------:R-:W-:Y:S01]  /*1bf0*/  UIADD3 UR21, UPT, UPT, UR21, 0x1, URZ ;  /* 0x0000000115157890 */ /* 0x000fe2000fffe0ff */
[----:B-12---:R-:W-:-:S11]  /*1c00*/  UMOV UR13, URZ ;  /* 0x000000ff000d7c82 */ /* 0x006fd60008000000 */
.L_x_43:
[----:B------:R-:W-:-:S09]  /*1c10*/  UISETP.NE.AND UP0, UPT, UR44, URZ, UPT ;  /* 0x000000ff2c00728c */ /* 0x000fd2000bf05270 */
[----:B------:R-:W-:Y:S05]  /*1c20*/  BRA.U UP0, `(.L_x_24) ;  /* 0x0000000100287547 */ /* 0x000fea000b800000 */
[----:B------:R-:W-:Y:S02]  /*1c30*/  LEA R0, R9, UR15, 0x3 ;  /* 0x0000000f09007c11 */ /* 0x000fe4000f8e18ff */
[----:B------:R-:W-:-:S04]  /*1c40*/  SHF.L.U32 R2, R8, 0x1f, RZ ;  /* 0x0000001f08027819 */ /* 0x000fc800000006ff */
[----:B------:R-:W1:Y:S02]  /*1c50*/  SYNCS.PHASECHK.TRANS64.TRYWAIT P0, [R0+URZ+0x2d0], R2 ;  /* 0x0002d002000075a7 */ /* 0x000e6400080011ff */
[----:B-1----:R-:W-:Y:S05]  /*1c60*/  @!P0 BRA `(.L_x_25) ;  /* 0x0000007400688947 */ /* 0x002fea0003800000 */
.L_x_147:
[----:B------:R-:W-:Y:S01]  /*1c70*/  VIADD R9, R9, 0x1 ;  /* 0x0000000109097836 */ /* 0x000fe20000000000 */
[----:B------:R1:W-:Y:S04]  /*1c80*/  SYNCS.ARRIVE.TRANS64.A1T0 RZ, [R0+URZ+0x2c0], RZ ;  /* 0x0002c0ff00ff79a7 */ /* 0x0003e800081000ff */
[----:B------:R-:W-:-:S04]  /*1c90*/  ISETP.NE.AND P0, PT, R9, 0x2, PT ;  /* 0x000000020900780c */ /* 0x000fc80003f05270 */
[----:B------:R-:W-:Y:S02]  /*1ca0*/  SEL R9, R9, RZ, P0 ;  /* 0x000000ff09097207 */ /* 0x000fe40000000000 */
[----:B-1----:R-:W-:-:S04]  /*1cb0*/  SEL R0, RZ, 0x1, P0 ;  /* 0x00000001ff007807 */ /* 0x002fc80000000000 */
[----:B------:R-:W-:-:S07]  /*1cc0*/  LOP3.LUT R8, R8, R0, RZ, 0x3c, !PT ;  /* 0x0000000008087212 */ /* 0x000fce00078e3cff */
.L_x_24:
[----:B------:R-:W-:Y:S01]  /*1cd0*/  ULEA UR6, UR13, UR15, 0x3 ;  /* 0x0000000f0d067291 */ /* 0x000fe2000f8e18ff */
[----:B------:R-:W-:Y:S01]  /*1ce0*/  SHF.L.U32 R0, R12, 0x1f, RZ ;  /* 0x0000001f0c007819 */ /* 0x000fe200000006ff */
[----:B------:R-:W-:Y:S02]  /*1cf0*/  UISETP.GE.U32.AND UP0, UPT, UR49, 0x1f, UPT ;  /* 0x0000001f3100788c */ /* 0x000fe4000bf06070 */
[----:B------:R-:W-:Y:S02]  /*1d00*/  USHF.L.U32 UR35, UR47, 0x6, URZ ;  /* 0x000000062f237899 */ /* 0x000fe400080006ff */
[----:B------:R-:W-:Y:S01]  /*1d10*/  UIMAD UR19, UR48, 0x70, UR46 ;  /* 0x00000070301378a4 */ /* 0x000fe2000f8e022e */
[----:B------:R-:W-:Y:S02]  /*1d20*/  UMOV UR14, URZ ;  /* 0x000000ff000e7c82 */ /* 0x000fe40008000000 */
[----:B------:R1:W2:Y:S02]  /*1d30*/  SYNCS.PHASECHK.TRANS64.TRYWAIT P0, [UR6+0x118], R0 ;  /* 0x00011800ff0075a7 */ /* 0x0002a40008001106 */
[----:B------:R-:W-:Y:S07]  /*1d40*/  BRA.U !UP0, `(.L_x_26) ;  /* 0x0000000108c07547 */ /* 0x000fee000b800000 */
[----:B------:R-:W-:Y:S01]  /*1d50*/  UMOV UR8, URZ ;  /* 0x000000ff00087c82 */ /* 0x000fe20008000000 */
[----:B------:R-:W-:-:S05]  /*1d60*/  UMOV UR7, UR13 ;  /* 0x0000000d00077c82 */ /* 0x000fca0008000000 */
.L_x_32:
[----:B--2---:R-:W-:Y:S01]  /*1d70*/  @!P3 MOV R2, 0x1600 ;  /* 0x000016000002b802 */ /* 0x004fe20000000f00 */
[----:B----4-:R-:W-:Y:S01]  /*1d80*/  ULEA UR33, UR7, UR15, 0x3 ;  /* 0x0000000f07217291 */ /* 0x010fe2000f8e18ff */
[----:B-12---:R-:W-:Y:S11]  /*1d90*/  @P0 BRA `(.L_x_27) ;  /* 0x00000000000c0947 */ /* 0x006ff60003800000 */
[----:B------:R-:W-:Y:S04]  /*1da0*/  SHF.L.U32 R3, R12, 0x1f, RZ ;  /* 0x0000001f0c037819 */ /* 0x000fe800000006ff */
[----:B------:R-:W2:Y:S02]  /*1db0*/  SYNCS.PHASECHK.TRANS64.TRYWAIT P0, [UR33+0x118], R3 ;  /* 0x00011803ff0075a7 */ /* 0x000ea40008001121 */
[----:B--2---:R-:W-:Y:S05]  /*1dc0*/  @!P0 BRA `(.L_x_28) ;  /* 0x0000007400248947 */ /* 0x004fea0003800000 */
.L_x_27:
[----:B------:R2:W-:Y:S01]  /*1dd0*/  @!P3 SYNCS.ARRIVE.TRANS64 RZ, [UR33], R2 ;  /* 0x00000002ffffb9a7 */ /* 0x0005e20008000021 */
[----:B------:R-:W-:Y:S04]  /*1de0*/  ULOP3.LUT UR6, UR26, 0x2, URZ, 0xfc, !UPT ;  /* 0x000000021a067892 */ /* 0x000fe8000f8efcff */
[----:B------:R-:W-:Y:S09]  /*1df0*/  UISETP.NE.AND UP0, UPT, UR6, 0x2, UPT ;  /* 0x000000020600788c */ /* 0x000ff2000bf05270 */
[----:B------:R-:W-:Y:S05]  /*1e00*/  BRA.U UP0, `(.L_x_29) ;  /* 0x0000000100047547 */ /* 0x000fea000b800000 */
[----:B---3--:R-:W-:Y:S05]  /*1e10*/  BPT.TRAP 0x1 ;  /* 0x000000040000795c */ /* 0x008fea0000300000 */
.L_x_29:
[----:B------:R-:W-:Y:S04]  /*1e20*/  BSSY.RECONVERGENT B0, `(.L_x_30) ;  /* 0x0000003000007945 */ /* 0x000fe80003800200 */
[----:B------:R-:W-:Y:S05]  /*1e30*/  @P2 BRA `(.L_x_31) ;  /* 0x0000000000042947 */ /* 0x000fea0003800000 */
[----:B---3--:R-:W-:Y:S05]  /*1e40*/  BPT.TRAP 0x1 ;  /* 0x000000040000795c */ /* 0x008fea0000300000 */
.L_x_31:
[----:B---3--:R-:W-:Y:S05]  /*1e50*/  BSYNC.RECONVERGENT B0 ;  /* 0x0000000000007941 */ /* 0x008fea0003800200 */
.L_x_30:
[----:B------:R-:W-:Y:S02]  /*1e60*/  UIADD3 UR6, UPT, UPT, UR7, 0x1, URZ ;  /* 0x0000000107067890 */ /* 0x000fe4000fffe0ff */
[----:B------:R-:W-:Y:S02]  /*1e70*/  UIADD3 UR22, UP1, UPT, UR28, 0x80, URZ ;  /* 0x000000801c167890 */ /* 0x000fe4000ff3e0ff */
[----:B------:R-:W-:Y:S02]  /*1e80*/  UISETP.NE.AND UP0, UPT, UR6, 0x23, UPT ;  /* 0x000000230600788c */ /* 0x000fe4000bf05270 */
[----:B------:R-:W-:Y:S02]  /*1e90*/  ULEA UR32, UR7, UR15, 0xb ;  /* 0x0000000f07207291 */ /* 0x000fe4000f8e58ff */
[----:B------:R-:W-:Y:S02]  /*1ea0*/  USEL UR9, URZ, 0x1, UP0 ;  /* 0x00000001ff097887 */ /* 0x000fe40008000000 */
[----:B------:R-:W-:Y:S02]  /*1eb0*/  USEL UR13, UR6, URZ, UP0 ;  /* 0x000000ff060d7287 */ /* 0x000fe40008000000 */
[----:B------:R-:W-:Y:S02]  /*1ec0*/  USHF.L.U32 UR34, UR8, 0x4, URZ ;  /* 0x0000000408227899 */ /* 0x000fe400080006ff */
[----:B------:R-:W-:Y:S01]  /*1ed0*/  ULEA UR6, UR13, UR15, 0x3 ;  /* 0x0000000f0d067291 */ /* 0x000fe2000f8e18ff */
[----:B------:R-:W-:Y:S01]  /*1ee0*/  LOP3.LUT R12, R12, UR9, RZ, 0x3c, !PT ;  /* 0x000000090c0c7c12 */ /* 0x000fe2000f8e3cff */
[----:B------:R-:W-:Y:S02]  /*1ef0*/  UIADD3.X UR23, UPT, UPT, URZ, UR29, URZ, UP1, !UPT ;  /* 0x0000001dff177290 */ /* 0x000fe40008ffe4ff */
[----:B------:R-:W-:Y:S01]  /*1f00*/  UIADD3 UR32, UPT, UPT, UR32, 0x7500, URZ ;  /* 0x0000750020207890 */ /* 0x000fe2000fffe0ff */
[----:B-1----:R-:W-:Y:S01]  /*1f10*/  SHF.L.U32 R0, R12, 0x1f, RZ ;  /* 0x0000001f0c007819 */ /* 0x002fe200000006ff */
[----:B------:R-:W-:Y:S02]  /*1f20*/  UIADD3 UR10, UP0, UPT, UR28, 0x180, URZ ;  /* 0x000001801c0a7890 */ /* 0x000fe4000ff1e0ff */
[----:B------:R-:W-:Y:S01]  /*1f30*/  UIADD3 UR8, UPT, UPT, UR8, 0x1, URZ ;  /* 0x0000000108087890 */ /* 0x000fe2000fffe0ff */
[----:B------:R4:W1:Y:S01]  /*1f40*/  SYNCS.PHASECHK.TRANS64.TRYWAIT P0, [UR6+0x118], R0 ;  /* 0x00011800ff0075a7 */ /* 0x0008620008001106 */
[----:B------:R-:W-:Y:S02]  /*1f50*/  UIMAD UR6, UR7, 0x700, UR4 ;  /* 0x00000700070678a4 */ /* 0x000fe4000f8e0204 */
[----:B------:R-:W-:Y:S02]  /*1f60*/  UIADD3.X UR11, UPT, UPT, URZ, UR29, URZ, UP0, !UPT ;  /* 0x0000001dff0b7290 */ /* 0x000fe400087fe4ff */
[----:B------:R-:W-:Y:S01]  /*1f70*/  ULEA UR6, UR6, UR15, 0x1 ;  /* 0x0000000f06067291 */ /* 0x000fe2000f8e08ff */
[----:B------:R-:W-:Y:S01]  /*1f80*/  UMOV UR24, 0x0 ;  /* 0x0000000000187882 */ /* 0x000fe20000000000 */
[----:B------:R-:W-:Y:S02]  /*1f90*/  UMOV UR25, 0x10000000 ;  /* 0x1000000000197882 */ /* 0x000fe40000000000 */
[----:B------:R-:W-:Y:S01]  /*1fa0*/  UIADD3 UR16, UPT, UPT, UR6, 0x18d00, URZ ;  /* 0x00018d0006107890 */ /* 0x000fe2000fffe0ff */
[----:B------:R4:W-:Y:S01]  /*1fb0*/  UTMALDG.3D [UR32], [UR22], desc[UR24] ;  /* 0x00001820160075b4 */ /* 0x0009e20008011000 */
[----:B------:R-:W-:Y:S01]  /*1fc0*/  UISETP.NE.AND UP0, UPT, UR8, UR21, UPT ;  /* 0x000000150800728c */ /* 0x000fe2000bf05270 */
[----:B------:R-:W-:Y:S01]  /*1fd0*/  UMOV UR6, 0x30000 ;  /* 0x0003000000067882 */ /* 0x000fe20000000000 */
[----:B------:R-:W-:Y:S01]  /*1fe0*/  UMOV UR20, UR36 ;  /* 0x0000002400147c82 */ /* 0x000fe20008000000 */
[----:B------:R-:W-:Y:S01]  /*1ff0*/  UMOV UR17, UR33 ;  /* 0x0000002100117c82 */ /* 0x000fe20008000000 */
[----:B------:R-:W-:Y:S01]  /*2000*/  UMOV UR18, UR34 ;  /* 0x0000002200127c82 */ /* 0x000fe20008000000 */
[----:B------:R-:W-:Y:S02]  /*2010*/  UMOV UR14, UR21 ;  /* 0x00000015000e7c82 */ /* 0x000fe40008000000 */
[----:B------:R4:W-:Y:S01]  /*2020*/  UTMALDG.3D.MULTICAST [UR16], [UR10], UR6, desc[UR24] ;  /* 0x000018100a0073b4 */ /* 0x0009e20008011806 */
[----:B------:R-:W-:Y:S01]  /*2030*/  UMOV UR7, UR13 ;  /* 0x0000000d00077c82 */ /* 0x000fe20008000000 */
[----:B------:R-:W-:Y:S05]  /*2040*/  BRA.U UP0, `(.L_x_32) ;  /* 0xfffffffd00487547 */ /* 0x000fea000b83ffff */
.L_x_26:
[----:B----4-:R-:W-:Y:S01]  /*2050*/  ULEA UR6, UR13, UR15, 0x3 ;  /* 0x0000000f0d067291 */ /* 0x010fe2000f8e18ff */
[----:B-1----:R-:W-:Y:S01]  /*2060*/  SHF.L.U32 R0, R12, 0x1f, RZ ;  /* 0x0000001f0c007819 */ /* 0x002fe200000006ff */
[----:B------:R-:W-:Y:S01]  /*2070*/  @!P1 SYNCS.ARRIVE.TRANS64.A1T0 RZ, [UR15+0x258], RZ ;  /* 0x000258ffffff99a7 */ /* 0x000fe2000810000f */
[----:B------:R-:W-:-:S06]  /*2080*/  UISETP.GT.AND UP0, UPT, UR43, UR41, UPT ;  /* 0x000000292b00728c */ /* 0x000fcc000bf04270 */
[----:B--2---:R1:W2:Y:S03]  /*2090*/  SYNCS.PHASECHK.TRANS64.TRYWAIT P0, [UR6+0x118], R0 ;  /* 0x00011800ff0075a7 */ /* 0x0042a60008001106 */
[----:B------:R-:W-:Y:S05]  /*20a0*/  BRA.U !UP0, `(.L_x_33) ;  /* 0x0000000108bc7547 */ /* 0x000fea000b800000 */
[----:B------:R-:W-:Y:S01]  /*20b0*/  UIADD3 UR27, UPT, UPT, UR45, UR14, URZ ;  /* 0x0000000e2d1b7290 */ /* 0x000fe2000fffe0ff */
[----:B------:R-:W-:-:S11]  /*20c0*/  UMOV UR6, UR13 ;  /* 0x0000000d00067c82 */ /* 0x000fd60008000000 */
.L_x_39:
[----:B--2---:R-:W-:Y:S01]  /*20d0*/  @!P3 MOV R2, 0x1600 ;  /* 0x000016000002b802 */ /* 0x004fe20000000f00 */
[----:B----4-:R-:W-:Y:S01]  /*20e0*/  ULEA UR9, UR6, UR15, 0x3 ;  /* 0x0000000f06097291 */ /* 0x010fe2000f8e18ff */
[----:B-12---:R-:W-:Y:S11]  /*20f0*/  @P0 BRA `(.L_x_34) ;  /* 0x00000000000c0947 */ /* 0x006ff60003800000 */
[----:B------:R-:W-:Y:S04]  /*2100*/  SHF.L.U32 R3, R12, 0x1f, RZ ;  /* 0x0000001f0c037819 */ /* 0x000fe800000006ff */
[----:B------:R-:W2:Y:S02]  /*2110*/  SYNCS.PHASECHK.TRANS64.TRYWAIT P0, [UR9+0x118], R3 ;  /* 0x00011803ff0075a7 */ /* 0x000ea40008001109 */
[----:B--2---:R-:W-:Y:S05]  /*2120*/  @!P0 BRA `(.L_x_35) ;  /* 0x0000007000648947 */ /* 0x004fea0003800000 */
.L_x_34:
[----:B------:R2:W-:Y:S01]  /*2130*/  @!P3 SYNCS.ARRIVE.TRANS64 RZ, [UR9], R2 ;  /* 0x00000002ffffb9a7 */ /* 0x0005e20008000009 */
[----:B------:R-:W-:Y:S04]  /*2140*/  ULOP3.LUT UR7, UR26, 0x2, URZ, 0xfc, !UPT ;  /* 0x000000021a077892 */ /* 0x000fe8000f8efcff */
[----:B------:R-:W-:Y:S09]  /*2150*/  UISETP.NE.AND UP0, UPT, UR7, 0x2, UPT ;  /* 0x000000020700788c */ /* 0x000ff2000bf05270 */
[----:B------:R-:W-:Y:S05]  /*2160*/  BRA.U UP0, `(.L_x_36) ;  /* 0x0000000100047547 */ /* 0x000fea000b800000 */
[----:B---3--:R-:W-:Y:S05]  /*2170*/  BPT.TRAP 0x1 ;  /* 0x000000040000795c */ /* 0x008fea0000300000 */
.L_x_36:
[----:B------:R-:W-:Y:S04]  /*2180*/  BSSY.RECONVERGENT B0, `(.L_x_37) ;  /* 0x0000003000007945 */ /* 0x000fe80003800200 */
[----:B------:R-:W-:Y:S05]  /*2190*/  @P2 BRA `(.L_x_38) ;  /* 0x0000000000042947 */ /* 0x000fea0003800000 */
[----:B---3--:R-:W-:Y:S05]  /*21a0*/  BPT.TRAP 0x1 ;  /* 0x000000040000795c */ /* 0x008fea0000300000 */
.L_x_38:
[----:B---3--:R-:W-:Y:S05]  /*21b0*/  BSYNC.RECONVERGENT B0 ;  /* 0x0000000000007941 */ /* 0x008fea0003800200 */
.L_x_37:
[----:B------:R-:W-:Y:S02]  /*21c0*/  UIADD3 UR7, UPT, UPT, UR6, 0x1, URZ ;  /* 0x0000000106077890 */ /* 0x000fe4000fffe0ff */
[----:B------:R-:W-:Y:S02]  /*21d0*/  UIADD3 UR22, UP1, UPT, UR28, 0x80, URZ ;  /* 0x000000801c167890 */ /* 0x000fe4000ff3e0ff */
[----:B------:R-:W-:Y:S02]  /*21e0*/  UISETP.NE.AND UP0, UPT, UR7, 0x23, UPT ;  /* 0x000000230700788c */ /* 0x000fe4000bf05270 */
[----:B------:R-:W-:Y:S02]  /*21f0*/  USHF.L.U32 UR10, UR14, 0x4, URZ ;  /* 0x000000040e0a7899 */ /* 0x000fe400080006ff */
[----:B------:R-:W-:Y:S02]  /*2200*/  USEL UR8, URZ, 0x1, UP0 ;  /* 0x00000001ff087887 */ /* 0x000fe40008000000 */
[----:B------:R-:W-:Y:S02]  /*2210*/  USEL UR13, UR7, URZ, UP0 ;  /* 0x000000ff070d7287 */ /* 0x000fe40008000000 */
[----:B------:R-:W-:Y:S02]  /*2220*/  UIADD3.X UR23, UPT, UPT, URZ, UR29, URZ, UP1, !UPT ;  /* 0x0000001dff177290 */ /* 0x000fe40008ffe4ff */
[----:B------:R-:W-:Y:S01]  /*2230*/  ULEA UR7, UR13, UR15, 0x3 ;  /* 0x0000000f0d077291 */ /* 0x000fe2000f8e18ff */
[----:B------:R-:W-:Y:S01]  /*2240*/  LOP3.LUT R12, R12, UR8, RZ, 0x3c, !PT ;  /* 0x000000080c0c7c12 */ /* 0x000fe2000f8e3cff */
[----:B------:R-:W-:Y:S02]  /*2250*/  ULEA UR8, UR6, UR15, 0xb ;  /* 0x0000000f06087291 */ /* 0x000fe4000f8e58ff */
[----:B------:R-:W-:Y:S01]  /*2260*/  UIADD3 UR24, UP0, UPT, UR28, 0x180, URZ ;  /* 0x000001801c187890 */ /* 0x000fe2000ff1e0ff */
[----:B-1----:R-:W-:Y:S01]  /*2270*/  SHF.L.U32 R0, R12, 0x1f, RZ ;  /* 0x0000001f0c007819 */ /* 0x002fe200000006ff */
[----:B------:R-:W-:Y:S02]  /*2280*/  UIADD3 UR8, UPT, UPT, UR8, 0x7500, URZ ;  /* 0x0000750008087890 */ /* 0x000fe4000fffe0ff */
[----:B------:R-:W-:Y:S01]  /*2290*/  UIMAD UR16, UR6, 0xe00, UR5 ;  /* 0x00000e00061078a4 */ /* 0x000fe2000f8e0205 */
[----:B------:R4:W1:Y:S01]  /*22a0*/  SYNCS.PHASECHK.TRANS64.TRYWAIT P0, [UR7+0x118], R0 ;  /* 0x00011800ff0075a7 */ /* 0x0008620008001107 */
[----:B------:R-:W-:Y:S01]  /*22b0*/  UMOV UR30, 0x0 ;  /* 0x00000000001e7882 */ /* 0x000fe20000000000 */
[----:B------:R-:W-:Y:S01]  /*22c0*/  UMOV UR31, 0x10000000 ;  /* 0x10000000001f7882 */ /* 0x000fe20000000000 */
[----:B------:R-:W-:Y:S01]  /*22d0*/  UMOV UR11, UR35 ;  /* 0x00000023000b7c82 */ /* 0x000fe20008000000 */
[----:B------:R-:W-:Y:S01]  /*22e0*/  UMOV UR12, UR36 ;  /* 0x00000024000c7c82 */ /* 0x000fe20008000000 */
[----:B------:R-:W-:Y:S01]  /*22f0*/  UIADD3.X UR25, UPT, UPT, URZ, UR29, URZ, UP0, !UPT ;  /* 0x0000001dff197290 */ /* 0x000fe200087fe4ff */
[----:B------:R4:W-:Y:S01]  /*2300*/  UTMALDG.3D [UR8], [UR22], desc[UR30] ;  /* 0x00001e08160075b4 */ /* 0x0009e20008011000 */
[----:B------:R-:W-:Y:S01]  /*2310*/  UIADD3 UR14, UPT, UPT, UR14, 0x1, URZ ;  /* 0x000000010e0e7890 */ /* 0x000fe2000fffe0ff */
[----:B------:R-:W-:Y:S01]  /*2320*/  UMOV UR7, 0x30000 ;  /* 0x0003000000077882 */ /* 0x000fe20000000000 */
[----:B------:R-:W-:Y:S01]  /*2330*/  UMOV UR20, UR36 ;  /* 0x0000002400147c82 */ /* 0x000fe20008000000 */
[----:B------:R-:W-:Y:S01]  /*2340*/  UMOV UR17, UR9 ;  /* 0x0000000900117c82 */ /* 0x000fe20008000000 */
[----:B------:R-:W-:Y:S01]  /*2350*/  UMOV UR18, UR10 ;  /* 0x0000000a00127c82 */ /* 0x000fe20008000000 */
[----:B------:R-:W-:Y:S02]  /*2360*/  UISETP.NE.AND UP0, UPT, UR14, UR27, UPT ;  /* 0x0000001b0e00728c */ /* 0x000fe4000bf05270 */
[----:B------:R4:W-:Y:S01]  /*2370*/  UTMALDG.3D.MULTICAST [UR16], [UR24], UR7, desc[UR30] ;  /* 0x00001e10180073b4 */ /* 0x0009e20008011807 */
[----:B------:R-:W-:Y:S06]  /*2380*/  UMOV UR6, UR13 ;  /* 0x0000000d00067c82 */ /* 0x000fec0008000000 */
[----:B------:R-:W-:Y:S05]  /*2390*/  BRA.U UP0, `(.L_x_39) ;  /* 0xfffffffd004c7547 */ /* 0x000fea000b83ffff */
.L_x_33:
[C---:B------:R-:W-:Y:S01]  /*23a0*/  LEA R3, R11.reuse, UR15, 0x3 ;  /* 0x0000000f0b037c11 */ /* 0x040fe2000f8e18ff */
[----:B------:R-:W-:Y:S01]  /*23b0*/  NOP ;  /* 0x0000000000007918 */ /* 0x000fe20000000000 */
[----:B-1--4-:R-:W-:Y:S02]  /*23c0*/  SHF.L.U32 R0, R10, 0x1f, RZ ;  /* 0x0000001f0a007819 */ /* 0x012fe400000006ff */
[----:B------:R-:W-:Y:S02]  /*23d0*/  LEA R4, R11, UR15, 0x4 ;  /* 0x0000000f0b047c11 */ /* 0x000fe4000f8e20ff */
[----:B--2---:R-:W1:Y:S02]  /*23e0*/  SYNCS.PHASECHK.TRANS64.TRYWAIT P0, [R3+URZ+0x260], R0 ;  /* 0x00026000030075a7 */ /* 0x004e6400080011ff */
[----:B-1----:R-:W-:Y:S05]  /*23f0*/  @!P0 BRA `(.L_x_40) ;  /* 0x0000006c00c88947 */ /* 0x002fea0003800000 */
.L_x_150:
[----:B------:R-:W2:Y:S01]  /*2400*/  LDS.128 R4, [R4+0x2f0] ;  /* 0x0002f00004047984 */ /* 0x000ea20000000c00 */
[----:B------:R-:W-:Y:S01]  /*2410*/  UISETP.GE.AND UP0, UPT, UR42, 0x1, UPT ;  /* 0x000000012a00788c */ /* 0x000fe2000bf06270 */
[----:B------:R-:W-:Y:S01]  /*2420*/  @!PT LDS RZ, [RZ] ;  /* 0x00000000fffff984 */ /* 0x000fe20000000800 */
[----:B------:R-:W-:Y:S01]  /*2430*/  @!PT LDS RZ, [RZ] ;  /* 0x00000000fffff984 */ /* 0x000fe20000000800 */
[----:B------:R-:W-:Y:S01]  /*2440*/  @!PT LDS RZ, [RZ] ;  /* 0x00000000fffff984 */ /* 0x000fe20000000800 */
[----:B------:R-:W-:Y:S01]  /*2450*/  @!PT LDS RZ, [RZ] ;  /* 0x00000000fffff984 */ /* 0x000fe20000000800 */
[----:B------:R4:W-:Y:S06]  /*2460*/  MEMBAR.ALL.CTA ;  /* 0x0000000000007992 */ /* 0x0009ec0000008000 */
[----:B----4-:R-:W4:Y:S01]  /*2470*/  FENCE.VIEW.ASYNC.S ;  /* 0x00000000000073c6 */ /* 0x010f220000000000 */
[----:B--2---:R-:W-:-:S13]  /*2480*/  LOP3.LUT P0, RZ, R6, 0x1, RZ, 0xc0, !PT ;  /* 0x0000000106ff7812 */ /* 0x004fda000780c0ff */
[----:B----4-:R-:W-:Y:S01]  /*2490*/  VOTEU.ANY UP1, P0 ;  /* 0x0000000000ff7886 */ /* 0x010fe20000020100 */
[----:B------:R-:W-:-:S13]  /*24a0*/  PLOP3.LUT P0, PT, PT, PT, UP1, 0x80, 0x8 ;  /* 0x000000000008781c */ /* 0x000fda0003f0f018 */
[----:B-1----:R-:W-:Y:S02]  /*24b0*/  @P0 LOP3.LUT R0, R5, 0xffff, RZ, 0xc0, !PT ;  /* 0x0000ffff05000812 */ /* 0x002fe400078ec0ff */
[----:B------:R-:W-:Y:S02]  /*24c0*/  @P0 MOV R2, R4 ;  /* 0x0000000400020202 */ /* 0x000fe40000000f00 */
[----:B------:R-:W-:Y:S01]  /*24d0*/  @P0 R2UR UR7, R0 ;  /* 0x00000000000702ca */ /* 0x000fe200000e0000 */
[----:B------:R-:W-:Y:S01]  /*24e0*/  VIADD R0, R3, 0x270 ;  /* 0x0000027003007836 */ /* 0x000fe20000000000 */
[----:B------:R-:W-:Y:S02]  /*24f0*/  @P0 SHF.R.U32.HI R4, RZ, 0x10, R5 ;  /* 0x00000010ff040819 */ /* 0x000fe40000011605 */
[----:B------:R-:W-:Y:S02]  /*2500*/  @P0 R2UR UR8, R2 ;  /* 0x00000000020802ca */ /* 0x000fe400000e0000 */
[----:B------:R-:W-:-:S02]  /*2510*/  PRMT R0, RZ, 0x654, R0 ;  /* 0x00000654ff007816 */ /* 0x000fc40000000000 */
[----:B------:R-:W-:Y:S02]  /*2520*/  @P0 R2UR UR6, R4 ;  /* 0x00000000040602ca */ /* 0x000fe400000e0000 */
[----:B------:R1:W-:Y:S03]  /*2530*/  SYNCS.ARRIVE.TRANS64.RED.A1T0 RZ, [R0+URZ], RZ ;  /* 0x000000ff00ff79a7 */ /* 0x0003e600081004ff */
[----:B------:R-:W-:-:S04]  /*2540*/  @UP1 UMOV UR37, UR7 ;  /* 0x0000000700251c82 */ /* 0x000fc80008000000 */
[----:B------:R-:W-:-:S04]  /*2550*/  @UP1 UMOV UR38, UR8 ;  /* 0x0000000800261c82 */ /* 0x000fc80008000000 */
[----:B------:R-:W-:Y:S01]  /*2560*/  @UP1 UMOV UR36, UR6 ;  /* 0x0000000600241c82 */ /* 0x000fe20008000000 */
[----:B------:R-:W-:Y:S05]  /*2570*/  BRA.U !UP0, `(.L_x_41) ;  /* 0x0000000108d47547 */ /* 0x000fea000b800000 */
[----:B------:R-:W3:Y:S01]  /*2580*/  LDCU.128 UR16, c[0x0][0xb10] ;  /* 0x00016200ff1077ac */ /* 0x000ee20008000c00 */
[----:B------:R-:W2:Y:S01]  /*2590*/  LDCU UR12, c[0x0][0xb20] ;  /* 0x00016400ff0c77ac */ /* 0x000ea20008000800 */
[----:B------:R-:W4:Y:S01]  /*25a0*/  LDCU UR20, c[0x0][0xb0c] ;  /* 0x00016180ff1477ac */ /* 0x000f220008000800 */
[----:B------:R-:W1:Y:S01]  /*25b0*/  LDCU.64 UR10, c[0x0][0xb28] ;  /* 0x00016500ff0a77ac */ /* 0x000e620008000a00 */
[----:B------:R-:W-:Y:S02]  /*25c0*/  UISETP.NE.AND UP3, UPT, UR42, 0x1, UPT ;  /* 0x000000012a00788c */ /* 0x000fe4000bf65270 */
[----:B---3--:R-:W-:Y:S02]  /*25d0*/  UIMAD.WIDE.U32 UR8, UR39, UR19, URZ ;  /* 0x00000013270872a5 */ /* 0x008fe4000f8e00ff */
[----:B------:R-:W-:Y:S02]  /*25e0*/  UIMAD.WIDE.U32 UR6, UR40, UR16, URZ ;  /* 0x00000010280672a5 */ /* 0x000fe4000f8e00ff */
[----:B------:R-:W-:-:S02]  /*25f0*/  UISETP.NE.AND UP0, UPT, UR18, 0x1, UPT ;  /* 0x000000011200788c */ /* 0x000fc4000bf05270 */
[----:B------:R-:W-:Y:S01]  /*2600*/  UIMAD.WIDE.U32 UR30, UR37, UR19, URZ ;  /* 0x00000013251e72a5 */ /* 0x000fe2000f8e00ff */
[----:B------:R-:W-:Y:S02]  /*2610*/  UMOV UR8, UR9 ;  /* 0x0000000900087c82 */ /* 0x000fe40008000000 */
[----:B------:R-:W-:Y:S01]  /*2620*/  UMOV UR6, UR7 ;  /* 0x0000000700067c82 */ /* 0x000fe20008000000 */
[----:B--2---:R-:W-:Y:S02]  /*2630*/  USHF.R.U32.HI UR8, URZ, UR12, UR8 ;  /* 0x0000000cff087299 */ /* 0x004fe40008011608 */
[----:B----4-:R-:W-:Y:S02]  /*2640*/  UISETP.NE.AND UP2, UPT, UR20, 0x1, UPT ;  /* 0x000000011400788c */ /* 0x010fe4000bf45270 */
[----:B------:R-:W-:Y:S02]  /*2650*/  USHF.R.U32.HI UR6, URZ, UR17, UR6 ;  /* 0x00000011ff067299 */ /* 0x000fe40008011606 */
[----:B------:R-:W-:-:S02]  /*2660*/  USEL UR7, UR39, UR8, !UP0 ;  /* 0x0000000827077287 */ /* 0x000fc4000c000000 */
[----:B------:R-:W-:Y:S02]  /*2670*/  USEL UR8, UR40, UR6, !UP2 ;  /* 0x0000000628087287 */ /* 0x000fe4000d000000 */
[----:B-1----:R-:W-:Y:S01]  /*2680*/  UIMAD.WIDE.U32 UR22, UR7, UR10, URZ ;  /* 0x0000000a071672a5 */ /* 0x002fe2000f8e00ff */
[----:B------:R-:W-:Y:S01]  /*2690*/  UMOV UR6, UR31 ;  /* 0x0000001f00067c82 */ /* 0x000fe20008000000 */
[----:B------:R-:W-:Y:S02]  /*26a0*/  UIMAD.WIDE.U32 UR24, UR38, UR16, URZ ;  /* 0x00000010261872a5 */ /* 0x000fe4000f8e00ff */
[----:B------:R-:W-:-:S03]  /*26b0*/  UIMAD.WIDE.U32 UR30, UR8, UR10, URZ ;  /* 0x0000000a081e72a5 */ /* 0x000fc6000f8e00ff */
[----:B------:R-:W-:Y:S01]  /*26c0*/  UMOV UR22, UR23 ;  /* 0x0000001700167c82 */ /* 0x000fe20008000000 */
[----:B------:R-:W-:Y:S02]  /*26d0*/  USHF.R.U32.HI UR6, URZ, UR12, UR6 ;  /* 0x0000000cff067299 */ /* 0x000fe40008011606 */
[----:B------:R-:W-:Y:S01]  /*26e0*/  @UP3 USHF.R.U32.HI UR7, URZ, UR11, UR22 ;  /* 0x0000000bff073299 */ /* 0x000fe20008011616 */
[----:B------:R-:W-:Y:S01]  /*26f0*/  UMOV UR24, UR25 ;  /* 0x0000001900187c82 */ /* 0x000fe20008000000 */
[----:B------:R-:W-:Y:S01]  /*2700*/  UMOV UR30, UR31 ;  /* 0x0000001f001e7c82 */ /* 0x000fe20008000000 */
[----:B------:R-:W-:Y:S02]  /*2710*/  USHF.R.U32.HI UR17, URZ, UR17, UR24 ;  /* 0x00000011ff117299 */ /* 0x000fe40008011618 */
[----:B------:R-:W-:Y:S02]  /*2720*/  USEL UR6, UR37, UR6, !UP0 ;  /* 0x0000000625067287 */ /* 0x000fe4000c000000 */
[----:B------:R-:W-:-:S02]  /*2730*/  @UP3 USHF.R.U32.HI UR8, URZ, UR11, UR30 ;  /* 0x0000000bff083299 */ /* 0x000fc4000801161e */
[----:B------:R-:W-:Y:S02]  /*2740*/  UIMAD UR9, UR42, UR7, URZ ;  /* 0x000000072a0972a4 */ /* 0x000fe4000f8e02ff */
[----:B------:R-:W-:Y:S02]  /*2750*/  USEL UR7, UR38, UR17, !UP2 ;  /* 0x0000001126077287 */ /* 0x000fe4000d000000 */
[----:B------:R-:W-:Y:S02]  /*2760*/  UIMAD UR12, UR42, UR8, URZ ;  /* 0x000000082a0c72a4 */ /* 0x000fe4000f8e02ff */
[----:B------:R-:W-:Y:S02]  /*2770*/  UISETP.GE.AND UP0, UPT, UR6, UR9, UPT ;  /* 0x000000090600728c */ /* 0x000fe4000bf06270 */
[----:B------:R-:W-:Y:S02]  /*2780*/  UIMAD.WIDE.U32 UR22, UR6, UR10, URZ ;  /* 0x0000000a061672a5 */ /* 0x000fe4000f8e00ff */
[----:B------:R-:W-:-:S02]  /*2790*/  UISETP.GE.OR UP0, UPT, UR7, UR12, UP0 ;  /* 0x0000000c0700728c */ /* 0x000fc40008706670 */
[----:B------:R-:W-:Y:S02]  /*27a0*/  UIMAD.WIDE.U32 UR16, UR7, UR10, URZ ;  /* 0x0000000a071072a5 */ /* 0x000fe4000f8e00ff */
[----:B------:R-:W-:Y:S01]  /*27b0*/  UIADD3 UR12, UPT, UPT, -UR6, URZ, URZ ;  /* 0x000000ff060c7290 */ /* 0x000fe2000fffe1ff */
[----:B------:R-:W-:Y:S01]  /*27c0*/  UMOV UR10, UR23 ;  /* 0x00000017000a7c82 */ /* 0x000fe20008000000 */
[----:B------:R-:W-:Y:S02]  /*27d0*/  UIADD3 UR14, UPT, UPT, -UR7, URZ, URZ ;  /* 0x000000ff070e7290 */ /* 0x000fe4000fffe1ff */
[----:B------:R-:W-:-:S03]  /*27e0*/  USHF.R.U32.HI UR10, URZ, UR11, UR10 ;  /* 0x0000000bff0a7299 */ /* 0x000fc6000801160a */
[----:B------:R-:W-:Y:S01]  /*27f0*/  @!UP0 UMOV UR9, UR17 ;  /* 0x0000001100098c82 */ /* 0x000fe20008000000 */
[----:B------:R-:W-:Y:S02]  /*2800*/  UIMAD UR12, UR18, UR12, UR37 ;  /* 0x0000000c120c72a4 */ /* 0x000fe4000f8e0225 */
[----:B------:R-:W-:Y:S02]  /*2810*/  USEL UR10, UR6, UR10, !UP3 ;  /* 0x0000000a060a7287 */ /* 0x000fe4000d800000 */
[----:B------:R-:W-:Y:S02]  /*2820*/  @!UP0 USHF.R.U32.HI UR9, URZ, UR11, UR9 ;  /* 0x0000000bff098299 */ /* 0x000fe40008011609 */
[----:B------:R-:W-:Y:S02]  /*2830*/  UIADD3 UR11, UPT, UPT, -UR10, URZ, URZ ;  /* 0x000000ff0a0b7290 */ /* 0x000fe4000fffe1ff */
[----:B------:R-:W-:Y:S02]  /*2840*/  @!UP0 USEL UR9, UR7, UR9, !UP3 ;  /* 0x0000000907098287 */ /* 0x000fe4000d800000 */
[----:B------:R-:W-:-:S02]  /*2850*/  UIMAD UR11, UR42, UR11, UR6 ;  /* 0x0000000b2a0b72a4 */ /* 0x000fc4000f8e0206 */
[----:B------:R-:W-:Y:S02]  /*2860*/  @!UP0 UIADD3 UR10, UPT, UPT, UR10, -UR9, URZ ;  /* 0x800000090a0a8290 */ /* 0x000fe4000fffe0ff */
[----:B------:R-:W-:Y:S02]  /*2870*/  @!UP0 UIMAD UR9, UR11, UR8, UR9 ;  /* 0x000000080b0982a4 */ /* 0x000fe4000f8e0209 */
[----:B------:R-:W-:Y:S02]  /*2880*/  @!UP0 UIMAD UR6, UR42, UR10, UR7 ;  /* 0x0000000a2a0682a4 */ /* 0x000fe4000f8e0207 */
[----:B------:R-:W-:Y:S02]  /*2890*/  UIMAD UR8, UR20, UR14, UR38 ;  /* 0x0000000e140872a4 */ /* 0x000fe4000f8e0226 */
[----:B------:R-:W-:Y:S01]  /*28a0*/  UIMAD UR37, UR6, UR18, UR12 ;  /* 0x00000012062572a4 */ /* 0x000fe2000f8e020c */
[----:B------:R-:W-:Y:S02]  /*28b0*/  @!UP0 UMOV UR7, UR9 ;  /* 0x0000000900078c82 */ /* 0x000fe40008000000 */
[----:B------:R-:W-:-:S12]  /*28c0*/  UIMAD UR38, UR7, UR20, UR8 ;  /* 0x00000014072672a4 */ /* 0x000fd8000f8e0208 */
.L_x_41:
[----:B------:R-:W2:Y:S02]  /*28d0*/  LDCU UR6, c[0x0][0xb30] ;  /* 0x00016600ff0677ac */ /* 0x000ea40008000800 */
[----:B--2---:R-:W-:-:S09]  /*28e0*/  UISETP.NE.AND UP0, UPT, UR6, 0x1, UPT ;  /* 0x000000010600788c */ /* 0x004fd2000bf05270 */
[----:B------:R-:W-:Y:S05]  /*28f0*/  BRA.U UP0, `(.L_x_42) ;  /* 0x0000000100447547 */ /* 0x000fea000b800000 */
[----:B------:R-:W2:Y:S01]  /*2900*/  LDCU.128 UR16, c[0x0][0xb10] ;  /* 0x00016200ff1077ac */ /* 0x000ea20008000c00 */
[----:B------:R-:W4:Y:S01]  /*2910*/  LDCU UR10, c[0x0][0xb0c] ;  /* 0x00016180ff0a77ac */ /* 0x000f220008000800 */
[----:B------:R-:W1:Y:S01]  /*2920*/  LDCU UR11, c[0x0][0xb20] ;  /* 0x00016400ff0b77ac */ /* 0x000e620008000800 */
[----:B--2---:R-:W-:Y:S02]  /*2930*/  UIMAD.WIDE.U32 UR8, UR38, UR16, URZ ;  /* 0x00000010260872a5 */ /* 0x004fe4000f8e00ff */
[----:B------:R-:W-:Y:S02]  /*2940*/  UIMAD.WIDE.U32 UR6, UR37, UR19, URZ ;  /* 0x00000013250672a5 */ /* 0x000fe4000f8e00ff */
[----:B----4-:R-:W-:Y:S02]  /*2950*/  UISETP.NE.AND UP2, UPT, UR10, 0x1, UPT ;  /* 0x000000010a00788c */ /* 0x010fe4000bf45270 */
[----:B------:R-:W-:Y:S01]  /*2960*/  UISETP.NE.AND UP0, UPT, UR18, 0x1, UPT ;  /* 0x000000011200788c */ /* 0x000fe2000bf05270 */
[----:B------:R-:W-:-:S02]  /*2970*/  UMOV UR8, UR9 ;  /* 0x0000000900087c82 */ /* 0x000fc40008000000 */
[----:B------:R-:W-:Y:S01]  /*2980*/  UMOV UR6, UR7 ;  /* 0x0000000700067c82 */ /* 0x000fe20008000000 */
[----:B------:R-:W-:Y:S02]  /*2990*/  USHF.R.U32.HI UR17, URZ, UR17, UR8 ;  /* 0x00000011ff117299 */ /* 0x000fe40008011608 */
[----:B-1----:R-:W-:Y:S02]  /*29a0*/  USHF.R.U32.HI UR6, URZ, UR11, UR6 ;  /* 0x0000000bff067299 */ /* 0x002fe40008011606 */
[----:B------:R-:W-:Y:S02]  /*29b0*/  USEL UR7, UR38, UR17, !UP2 ;  /* 0x0000001126077287 */ /* 0x000fe4000d000000 */
[----:B------:R-:W-:-:S04]  /*29c0*/  USEL UR6, UR37, UR6, !UP0 ;  /* 0x0000000625067287 */ /* 0x000fc8000c000000 */
[----:B------:R-:W-:Y:S02]  /*29d0*/  UIADD3 UR8, UPT, UPT, UR7, -UR6, URZ ;  /* 0x8000000607087290 */ /* 0x000fe4000fffe0ff */
[----:B------:R-:W-:Y:S02]  /*29e0*/  UIADD3 UR6, UPT, UPT, -UR7, UR6, URZ ;  /* 0x0000000607067290 */ /* 0x000fe4000fffe1ff */
[----:B------:R-:W-:Y:S02]  /*29f0*/  UIMAD UR37, UR8, UR18, UR37 ;  /* 0x00000012082572a4 */ /* 0x000fe4000f8e0225 */
[----:B------:R-:W-:-:S12]  /*2a00*/  UIMAD UR38, UR6, UR10, UR38 ;  /* 0x0000000a062672a4 */ /* 0x000fd8000f8e0226 */
.L_x_42:
[----:B------:R-:W-:Y:S01]  /*2a10*/  VIADD R11, R11, 0x1 ;  /* 0x000000010b0b7836 */ /* 0x000fe20000000000 */
[----:B------:R-:W-:Y:S01]  /*2a20*/  PLOP3.LUT P1, PT, PT, PT, PT, 0x80, 0x8 ;  /* 0x000000000008781c */ /* 0x000fe20003f2f070 */
[----:B------:R-:W-:Y:S02]  /*2a30*/  UIADD3 UR47, UPT, UPT, UR38, UR59, URZ ;  /* 0x0000003b262f7290 */ /* 0x000fe4000fffe0ff */
[----:B------:R-:W-:Y:S01]  /*2a40*/  UIADD3 UR48, UPT, UPT, UR37, UR58, URZ ;  /* 0x0000003a25307290 */ /* 0x000fe2000fffe0ff */
[----:B------:R-:W-:-:S04]  /*2a50*/  ISETP.NE.AND P0, PT, R11, 0x2, PT ;  /* 0x000000020b00780c */ /* 0x000fc80003f05270 */
[----:B-1----:R-:W-:Y:S02]  /*2a60*/  SEL R0, RZ, 0x1, P0 ;  /* 0x00000001ff007807 */ /* 0x002fe40000000000 */
[----:B------:R-:W-:Y:S02]  /*2a70*/  SEL R11, R11, RZ, P0 ;  /* 0x000000ff0b0b7207 */ /* 0x000fe40000000000 */
[----:B------:R-:W-:Y:S01]  /*2a80*/  LOP3.LUT R10, R10, R0, RZ, 0x3c, !PT ;  /* 0x000000000a0a7212 */ /* 0x000fe200078e3cff */
[----:B------:R-:W-:Y:S06]  /*2a90*/  BRA.U UP1, `(.L_x_43) ;  /* 0xfffffff1015c7547 */ /* 0x000fec000b83ffff */
[----:B------:R-:W-:Y:S01]  /*2aa0*/  UIADD3 UR15, UPT, UPT, UR15, 0x118, URZ ;  /* 0x000001180f0f7890 */ /* 0x000fe2000fffe0ff */
[----:B------:R-:W-:-:S03]  /*2ab0*/  SHF.L.U32 R2, R12, 0x1f, RZ ;  /* 0x0000001f0c027819 */ /* 0x000fc600000006ff */
[----:B------:R-:W-:-:S09]  /*2ac0*/  ULEA UR4, UR13, UR15, 0x3 ;  /* 0x0000000f0d047291 */ /* 0x000fd2000f8e18ff */
[----:B------:R-:W1:Y:S02]  /*2ad0*/  SYNCS.PHASECHK.TRANS64.TRYWAIT P0, [UR4], R2 ;  /* 0x00000002ff0075a7 */ /* 0x000e640008001104 */
[----:B-1----:R-:W-:Y:S05]  /*2ae0*/  @!P0 BRA `(.L_x_44) ;  /* 0x0000006800208947 */ /* 0x002fea0003800000 */
.L_x_152:
[----:B------:R-:W-:-:S04]  /*2af0*/  UIADD3 UR4, UPT, UPT, UR13, 0x1, URZ ;  /* 0x000000010d047890 */ /* 0x000fc8000fffe0ff */
[----:B------:R-:W-:-:S04]  /*2b00*/  UISETP.NE.AND UP0, UPT, UR4, 0x23, UPT ;  /* 0x000000230400788c */ /* 0x000fc8000bf05270 */
[----:B------:R-:W-:Y:S02]  /*2b10*/  USEL UR6, URZ, 0x1, UP0 ;  /* 0x00000001ff067887 */ /* 0x000fe40008000000 */
[----:B------:R-:W-:-:S04]  /*2b20*/  USEL UR4, UR4, URZ, UP0 ;  /* 0x000000ff04047287 */ /* 0x000fc80008000000 */
[----:B------:R-:W-:Y:S01]  /*2b30*/  ULEA UR5, UR4, UR15, 0x3 ;  /* 0x0000000f04057291 */ /* 0x000fe2000f8e18ff */
[----:B-1----:R-:W-:-:S04]  /*2b40*/  LOP3.LUT R2, R12, UR6, RZ, 0x3c, !PT ;  /* 0x000000060c027c12 */ /* 0x002fc8000f8e3cff */
[----:B------:R-:W-:-:S04]  /*2b50*/  SHF.L.U32 R3, R2, 0x1f, RZ ;  /* 0x0000001f02037819 */ /* 0x000fc800000006ff */
[----:B------:R-:W1:Y:S02]  /*2b60*/  SYNCS.PHASECHK.TRANS64.TRYWAIT P0, [UR5], R3 ;  /* 0x00000003ff0075a7 */ /* 0x000e640008001105 */
[----:B-1----:R-:W-:Y:S05]  /*2b70*/  @!P0 BRA `(.L_x_45) ;  /* 0x0000006800148947 */ /* 0x002fea0003800000 */
.L_x_154:
[----:B------:R-:W-:-:S04]  /*2b80*/  UIADD3 UR4, UPT, UPT, UR4, 0x1, URZ ;  /* 0x0000000104047890 */ /* 0x000fc8000fffe0ff */
[----:B------:R-:W-:-:S04]  /*2b90*/  UISETP.NE.AND UP0, UPT, UR4, 0x23, UPT ;  /* 0x000000230400788c */ /* 0x000fc8000bf05270 */
[----:B------:R-:W-:Y:S02]  /*2ba0*/  USEL UR6, URZ, 0x1, UP0 ;  /* 0x00000001ff067887 */ /* 0x000fe40008000000 */
[----:B------:R-:W-:-:S04]  /*2bb0*/  USEL UR4, UR4, URZ, UP0 ;  /* 0x000000ff04047287 */ /* 0x000fc80008000000 */
[----:B------:R-:W-:Y:S01]  /*2bc0*/  ULEA UR5, UR4, UR15, 0x3 ;  /* 0x0000000f04057291 */ /* 0x000fe2000f8e18ff */
[----:B------:R-:W-:-:S04]  /*2bd0*/  LOP3.LUT R2, R2, UR6, RZ, 0x3c, !PT ;  /* 0x0000000602027c12 */ /* 0x000fc8000f8e3cff */
[----:B-1----:R-:W-:-:S04]  /*2be0*/  SHF.L.U32 R3, R2, 0x1f, RZ ;  /* 0x0000001f02037819 */ /* 0x002fc800000006ff */
[----:B------:R-:W1:Y:S02]  /*2bf0*/  SYNCS.PHASECHK.TRANS64.TRYWAIT P0, [UR5], R3 ;  /* 0x00000003ff0075a7 */ /* 0x000e640008001105 */
[----:B-1----:R-:W-:Y:S05]  /*2c00*/  @!P0 BRA `(.L_x_46) ;  /* 0x0000006800088947 */ /* 0x002fea0003800000 */
.L_x_156:
        /* <DEDUP_REMOVED lines=9> */
.L_x_158:
        /* <DEDUP_REMOVED lines=9> */
.L_x_160:
        /* <DEDUP_REMOVED lines=9> */
.L_x_162:
        /* <DEDUP_REMOVED lines=9> */
.L_x_164:
        /* <DEDUP_REMOVED lines=9> */
.L_x_166:
        /* <DEDUP_REMOVED lines=9> */
.L_x_168:
        /* <DEDUP_REMOVED lines=9> */
.L_x_170:
        /* <DEDUP_REMOVED lines=9> */
.L_x_172:
        /* <DEDUP_REMOVED lines=9> */
.L_x_174:
        /* <DEDUP_REMOVED lines=9> */
.L_x_176:
        /* <DEDUP_REMOVED lines=9> */
.L_x_178:
        /* <DEDUP_REMOVED lines=9> */
.L_x_180:
        /* <DEDUP_REMOVED lines=9> */
.L_x_182:
        /* <DEDUP_REMOVED lines=9> */
.L_x_184:
        /* <DEDUP_REMOVED lines=9> */
.L_x_186:
        /* <DEDUP_REMOVED lines=9> */
.L_x_188:
        /* <DEDUP_REMOVED lines=9> */
.L_x_190:
        /* <DEDUP_REMOVED lines=9> */
.L_x_192:
        /* <DEDUP_REMOVED lines=9> */
.L_x_194:
        /* <DEDUP_REMOVED lines=9> */
.L_x_196:
        /* <DEDUP_REMOVED lines=9> */
.L_x_198:
        /* <DEDUP_REMOVED lines=9> */
.L_x_200:
        /* <DEDUP_REMOVED lines=9> */
.L_x_202:
        /* <DEDUP_REMOVED lines=9> */
.L_x_204:
        /* <DEDUP_REMOVED lines=9> */
.L_x_206:
        /* <DEDUP_REMOVED lines=9> */
.L_x_208:
        /* <DEDUP_REMOVED lines=9> */
.L_x_210:
        /* <DEDUP_REMOVED lines=9> */
.L_x_212:
        /* <DEDUP_REMOVED lines=9> */
.L_x_214:
        /* <DEDUP_REMOVED lines=9> */
.L_x_216:
        /* <DEDUP_REMOVED lines=9> */
.L_x_218:
[----:B------:R-:W-:-:S04]  /*3d80*/  UIADD3 UR4, UPT, UPT, UR4, 0x1, URZ ;  /* 0x0000000104047890 */ /* 0x000fc8000fffe0ff */
[----:B------:R-:W-:-:S04]  /*3d90*/  UISETP.NE.AND UP0, UPT, UR4, 0x23, UPT ;  /* 0x000000230400788c */ /* 0x000fc8000bf05270 */
[----:B------:R-:W-:Y:S02]  /*3da0*/  USEL UR5, URZ, 0x1, UP0 ;  /* 0x00000001ff057887 */ /* 0x000fe40008000000 */
[----:B------:R-:W-:-:S04]  /*3db0*/  USEL UR4, UR4, URZ, UP0 ;  /* 0x000000ff04047287 */ /* 0x000fc80008000000 */
[----:B------:R-:W-:Y:S01]  /*3dc0*/  ULEA UR4, UR4, UR15, 0x3 ;  /* 0x0000000f04047291 */ /* 0x000fe2000f8e18ff */
[----:B------:R-:W-:-:S04]  /*3dd0*/  LOP3.LUT R2, R2, UR5, RZ, 0x3c, !PT ;  /* 0x0000000502027c12 */ /* 0x000fc8000f8e3cff */
[----:B------:R-:W-:Y:S01]  /*3de0*/  SHF.L.U32 R2, R2, 0x1f, RZ ;  /* 0x0000001f02027819 */ /* 0x000fe200000006ff */
[----:B-1----:R-:W-:-:S07]  /*3df0*/  IMAD.U32 R0, RZ, RZ, UR4 ;  /* 0x00000004ff007e24 */ /* 0x002fce000f8e00ff */
.L_x_78:
[----:B-1----:R1:W2:Y:S02]  /*3e00*/  SYNCS.PHASECHK.TRANS64.TRYWAIT P0, [R0+URZ], R2 ;  /* 0x00000002000075a7 */ /* 0x0022a400080011ff */
[----:B--2---:R-:W-:Y:S05]  /*3e10*/  @!P0 NANOSLEEP.SYNCS 0x989680 ;  /* 0x009896800000895d */ /* 0x004fea0003900000 */
[----:B------:R-:W2:Y:S02]  /*3e20*/  @!P0 SYNCS.PHASECHK.TRANS64 P0, [R0+URZ], R2 ;  /* 0x00000002000085a7 */ /* 0x000ea400080010ff */
[----:B--23--:R-:W-:Y:S05]  /*3e30*/  @P0 EXIT ;  /* 0x000000000000094d */ /* 0x00cfea0003800000 */
[----:B------:R-:W-:Y:S05]  /*3e40*/  BRA `(.L_x_78) ;  /* 0xfffffffc00ec7947 */ /* 0x000fea000383ffff */
.L_x_23:
[----:B------:R-:W-:-:S04]  /*3e50*/  UISETP.NE.AND UP0, UPT, UR44, URZ, UPT ;  /* 0x000000ff2c00728c */ /* 0x000fc8000bf05270 */
[----:B------:R-:W-:-:S09]  /*3e60*/  UISETP.NE.OR UP0, UPT, UR20, 0x1, UP0 ;  /* 0x000000011400788c */ /* 0x000fd20008705670 */
[----:B------:R-:W-:Y:S05]  /*3e70*/  BRA.U UP0, `(.L_x_79) ;  /* 0x0000000500487547 */ /* 0x000fea000b800000 */
[----:B------:R-:W-:Y:S01]  /*3e80*/  ISETP.GE.U32.AND P2, PT, R0, 0x2, PT ;  /* 0x000000020000780c */ /* 0x000fe20003f46070 */
[----:B------:R-:W-:Y:S01]  /*3e90*/  IMAD.MOV.U32 R12, RZ, RZ, 0x1 ;  /* 0x00000001ff0c7424 */ /* 0x000fe200078e00ff */
[----:B------:R-:W-:Y:S02]  /*3ea0*/  CS2R R10, SRZ ;  /* 0x00000000000a7805 */ /* 0x000fe4000001ff00 */
[----:B------:R-:W-:Y:S01]  /*3eb0*/  CS2R R8, SRZ ;  /* 0x0000000000087805 */ /* 0x000fe2000001ff00 */
[----:B------:R-:W-:Y:S01]  /*3ec0*/  UMOV UR4, 0x400 ;  /* 0x0000040000047882 */ /* 0x000fe20000000000 */
[----:B------:R-:W-:Y:S01]  /*3ed0*/  UMOV UR5, URZ ;  /* 0x000000ff00057c82 */ /* 0x000fe20008000000 */
[----:B------:R-:W-:-:S12]  /*3ee0*/  ULEA UR44, UR44, UR4, 0x18 ;  /* 0x000000042c2c7291 */ /* 0x000fd8000f8ec0ff */
.L_x_83:
[----:B------:R-:W-:Y:S02]  /*3ef0*/  LEA R2, R8, UR44, 0x3 ;  /* 0x0000002c08027c11 */ /* 0x000fe4000f8e18ff */
[----:B------:R-:W-:-:S03]  /*3f00*/  SHF.L.U32 R4, R9, 0x1f, RZ ;  /* 0x0000001f09047819 */ /* 0x000fc600000006ff */
[----:B------:R-:W-:Y:S01]  /*3f10*/  VIADD R5, R2, 0x2d0 ;  /* 0x000002d002057836 */ /* 0x000fe20000000000 */
[----:B------:R-:W1:Y:S02]  /*3f20*/  SYNCS.PHASECHK.TRANS64.TRYWAIT P0, [R2+URZ+0x2c0], R4 ;  /* 0x0002c004020075a7 */ /* 0x000e6400080011ff */
[----:B-1----:R-:W-:Y:S05]  /*3f30*/  @!P0 BRA `(.L_x_80) ;  /* 0x00000060003c8947 */ /* 0x002fea0003800000 */
.L_x_219:
[----:B------:R-:W-:Y:S01]  /*3f40*/  ULEA UR4, UR5, UR44, 0x3 ;  /* 0x0000002c05047291 */ /* 0x000fe2000f8e18ff */
[----:B-1----:R-:W-:Y:S01]  /*3f50*/  PRMT R2, RZ, 0x654, R5 ;  /* 0x00000654ff027816 */ /* 0x002fe20000000005 */
[----:B------:R-:W-:Y:S01]  /*3f60*/  @!P2 IMAD.MOV.U32 R4, RZ, RZ, 0x10 ;  /* 0x00000010ff04a424 */ /* 0x000fe200078e00ff */
[----:B------:R-:W-:Y:S01]  /*3f70*/  SHF.L.U32 R5, R12, 0x1f, RZ ;  /* 0x0000001f0c057819 */ /* 0x000fe200000006ff */
[----:B------:R-:W-:Y:S01]  /*3f80*/  UIADD3 UR6, UPT, UPT, UR4, 0x260, URZ ;  /* 0x0000026004067890 */ /* 0x000fe2000fffe0ff */
[----:B------:R1:W-:Y:S05]  /*3f90*/  SYNCS.ARRIVE.TRANS64.RED.A1T0 RZ, [R2+URZ], RZ ;  /* 0x000000ff02ff79a7 */ /* 0x0003ea00081004ff */
[----:B------:R-:W-:Y:S01]  /*3fa0*/  IMAD.U32 R6, RZ, RZ, UR6 ;  /* 0x00000006ff067e24 */ /* 0x000fe2000f8e00ff */
[----:B------:R-:W2:Y:S04]  /*3fb0*/  SYNCS.PHASECHK.TRANS64.TRYWAIT P0, [UR4+0x270], R5 ;  /* 0x00027005ff0075a7 */ /* 0x000ea80008001104 */
[----:B------:R-:W-:Y:S01]  /*3fc0*/  PRMT R6, R0, 0x654, R6 ;  /* 0x0000065400067816 */ /* 0x000fe20000000006 */
[----:B-12---:R-:W-:Y:S06]  /*3fd0*/  @!P0 BRA `(.L_x_81) ;  /* 0x0000006000288947 */ /* 0x006fec0003800000 */
.L_x_221:
[----:B------:R-:W-:Y:S01]  /*3fe0*/  ULEA UR6, UR5, UR44, 0x4 ;  /* 0x0000002c05067291 */ /* 0x000fe2000f8e20ff */
[----:B------:R-:W-:Y:S01]  /*3ff0*/  SEL R3, R6, R3, !P2 ;  /* 0x0000000306037207 */ /* 0x000fe20005000000 */
[----:B------:R-:W-:Y:S01]  /*4000*/  UIADD3 UR7, UPT, UPT, UR4, 0x260, URZ ;  /* 0x0000026004077890 */ /* 0x000fe2000fffe0ff */
[----:B-1----:R-:W-:Y:S01]  /*4010*/  LEA R2, R11, UR44, 0x3 ;  /* 0x0000002c0b027c11 */ /* 0x002fe2000f8e18ff */
[----:B------:R-:W-:Y:S01]  /*4020*/  UIADD3 UR6, UPT, UPT, UR6, 0x2f0, URZ ;  /* 0x000002f006067890 */ /* 0x000fe2000fffe0ff */
[----:B------:R1:W-:Y:S01]  /*4030*/  @!P2 SYNCS.ARRIVE.TRANS64.RED RZ, [R3+URZ], R4 ;  /* 0x0000000403ffa9a7 */ /* 0x0003e200080004ff */
[----:B------:R-:W-:Y:S01]  /*4040*/  UIADD3 UR4, UPT, UPT, UR5, 0x1, URZ ;  /* 0x0000000105047890 */ /* 0x000fe2000fffe0ff */
[----:B------:R-:W-:-:S03]  /*4050*/  VIADD R8, R8, 0x1 ;  /* 0x0000000108087836 */ /* 0x000fc60000000000 */
[----:B------:R-:W-:Y:S02]  /*4060*/  UISETP.NE.AND UP0, UPT, UR4, 0x2, UPT ;  /* 0x000000020400788c */ /* 0x000fe4000bf05270 */
[----:B------:R-:W-:Y:S01]  /*4070*/  ISETP.NE.AND P0, PT, R8, 0x2, PT ;  /* 0x000000020800780c */ /* 0x000fe20003f05270 */
[----:B------:R-:W-:Y:S06]  /*4080*/  UGETNEXTWORKID.BROADCAST [UR6], [UR7] ;  /* 0x00000000060073ca */ /* 0x000fec0008000100 */
[----:B------:R-:W-:Y:S02]  /*4090*/  USEL UR6, URZ, 0x1, UP0 ;  /* 0x00000001ff067887 */ /* 0x000fe40008000000 */
[----:B------:R-:W-:-:S04]  /*40a0*/  USEL UR5, UR4, URZ, UP0 ;  /* 0x000000ff04057287 */ /* 0x000fc80008000000 */
[----:B------:R-:W-:Y:S02]  /*40b0*/  LOP3.LUT R12, R12, UR6, RZ, 0x3c, !PT ;  /* 0x000000060c0c7c12 */ /* 0x000fe4000f8e3cff */
[----:B-1----:R-:W-:-:S04]  /*40c0*/  SHF.L.U32 R4, R10, 0x1f, RZ ;  /* 0x0000001f0a047819 */ /* 0x002fc800000006ff */
[----:B------:R-:W1:Y:S02]  /*40d0*/  SYNCS.PHASECHK.TRANS64.TRYWAIT P1, [R2+URZ+0x260], R4 ;  /* 0x00026004020075a7 */ /* 0x000e6400080211ff */
[----:B-1----:R-:W-:Y:S05]  /*40e0*/  @!P1 BRA `(.L_x_82) ;  /* 0x0000005c00fc9947 */ /* 0x002fea0003800000 */
.L_x_222:
[C---:B-1----:R-:W-:Y:S01]  /*40f0*/  LEA R4, R11.reuse, UR44, 0x4 ;  /* 0x0000002c0b047c11 */ /* 0x042fe2000f8e20ff */
[----:B------:R-:W-:Y:S01]  /*4100*/  VIADD R2, R2, 0x270 ;  /* 0x0000027002027836 */ /* 0x000fe20000000000 */
[----:B------:R-:W-:Y:S01]  /*4110*/  SEL R8, R8, RZ, P0 ;  /* 0x000000ff08087207 */ /* 0x000fe20000000000 */
[----:B------:R-:W-:-:S03]  /*4120*/  VIADD R11, R11, 0x1 ;  /* 0x000000010b0b7836 */ /* 0x000fc60000000000 */
[----:B------:R-:W1:Y:S01]  /*4130*/  LDS.128 R4, [R4+0x2f0] ;  /* 0x0002f00004047984 */ /* 0x000e620000000c00 */
[----:B------:R-:W-:Y:S02]  /*4140*/  PRMT R2, RZ, 0x654, R2 ;  /* 0x00000654ff027816 */ /* 0x000fe40000000002 */
[C---:B------:R-:W-:Y:S01]  /*4150*/  ISETP.NE.AND P1, PT, R11.reuse, 0x2, PT ;  /* 0x000000020b00780c */ /* 0x040fe20003f25270 */
[----:B------:R-:W-:Y:S01]  /*4160*/  @!PT LDS RZ, [RZ] ;  /* 0x00000000fffff984 */ /* 0x000fe20000000800 */
[----:B------:R-:W-:Y:S01]  /*4170*/  @!PT LDS RZ, [RZ] ;  /* 0x00000000fffff984 */ /* 0x000fe20000000800 */
[----:B------:R-:W-:Y:S01]  /*4180*/  @!PT LDS RZ, [RZ] ;  /* 0x00000000fffff984 */ /* 0x000fe20000000800 */
[----:B------:R-:W-:Y:S01]  /*4190*/  @!PT LDS RZ, [RZ] ;  /* 0x00000000fffff984 */ /* 0x000fe20000000800 */
[----:B------:R2:W-:Y:S06]  /*41a0*/  MEMBAR.ALL.CTA ;  /* 0x0000000000007992 */ /* 0x0005ec0000008000 */
[----:B--2---:R-:W2:Y:S01]  /*41b0*/  FENCE.VIEW.ASYNC.S ;  /* 0x00000000000073c6 */ /* 0x004ea20000000000 */
[----:B------:R-:W-:Y:S01]  /*41c0*/  SEL R11, R11, RZ, P1 ;  /* 0x000000ff0b0b7207 */ /* 0x000fe20000800000 */
[----:B--2---:R2:W-:Y:S01]  /*41d0*/  SYNCS.ARRIVE.TRANS64.RED.A1T0 RZ, [R2+URZ], RZ ;  /* 0x000000ff02ff79a7 */ /* 0x0045e200081004ff */
[----:B-1----:R-:W-:-:S02]  /*41e0*/  LOP3.LUT P3, RZ, R6, 0x1, RZ, 0xc0, !PT ;  /* 0x0000000106ff7812 */ /* 0x002fc4000786c0ff */
[----:B------:R-:W-:-:S04]  /*41f0*/  SEL R4, RZ, 0x1, P1 ;  /* 0x00000001ff047807 */ /* 0x000fc80000800000 */
[----:B------:R-:W-:Y:S02]  /*4200*/  LOP3.LUT R10, R10, R4, RZ, 0x3c, !PT ;  /* 0x000000040a0a7212 */ /* 0x000fe400078e3cff */
[----:B--2---:R-:W-:-:S04]  /*4210*/  SEL R2, RZ, 0x1, P0 ;  /* 0x00000001ff027807 */ /* 0x004fc80000000000 */
[----:B------:R-:W-:Y:S01]  /*4220*/  LOP3.LUT R9, R9, R2, RZ, 0x3c, !PT ;  /* 0x0000000209097212 */ /* 0x000fe200078e3cff */
[----:B------:R-:W-:Y:S06]  /*4230*/  @P3 BRA `(.L_x_83) ;  /* 0xfffffffc002c3947 */ /* 0x000fec000383ffff */
[----:B------:R-:W-:Y:S01]  /*4240*/  ULEA UR4, UR5, UR44, 0x3 ;  /* 0x0000002c05047291 */ /* 0x000fe2000f8e18ff */
[----:B------:R-:W-:-:S08]  /*4250*/  SHF.L.U32 R2, R12, 0x1f, RZ ;  /* 0x0000001f0c027819 */ /* 0x000fd000000006ff */
[----:B------:R-:W1:Y:S02]  /*4260*/  SYNCS.PHASECHK.TRANS64 P0, [UR4+0x270], R2 ;  /* 0x00027002ff0075a7 */ /* 0x000e640008001004 */
[----:B-1----:R-:W-:Y:S05]  /*4270*/  @P0 BRA `(.L_x_84) ;  /* 0x0000000000080947 */ /* 0x002fea0003800000 */
[----:B------:R-:W1:Y:S02]  /*4280*/  SYNCS.PHASECHK.TRANS64.TRYWAIT P0, [UR4+0x270], R2 ;  /* 0x00027002ff0075a7 */ /* 0x000e640008001104 */
[----:B-1----:R-:W-:Y:S05]  /*4290*/  @!P0 BRA `(.L_x_85) ;  /* 0x0000005c00a48947 */ /* 0x002fea0003800000 */
.L_x_84:
[----:B------:R-:W-:-:S04]  /*42a0*/  UIADD3 UR6, UPT, UPT, UR5, 0x1, URZ ;  /* 0x0000000105067890 */ /* 0x000fc8000fffe0ff */
[----:B------:R-:W-:-:S04]  /*42b0*/  UISETP.NE.AND UP0, UPT, UR6, 0x2, UPT ;  /* 0x000000020600788c */ /* 0x000fc8000bf05270 */
[----:B------:R-:W-:Y:S02]  /*42c0*/  USEL UR7, URZ, 0x1, UP0 ;  /* 0x00000001ff077887 */ /* 0x000fe40008000000 */
[----:B------:R-:W-:-:S04]  /*42d0*/  USEL UR6, UR6, URZ, UP0 ;  /* 0x000000ff06067287 */ /* 0x000fc80008000000 */
[----:B------:R-:W-:Y:S01]  /*42e0*/  ULEA UR6, UR6, UR44, 0x3 ;  /* 0x0000002c06067291 */ /* 0x000fe2000f8e18ff */
[----:B-1----:R-:W-:-:S04]  /*42f0*/  LOP3.LUT R2, R12, UR7, RZ, 0x3c, !PT ;  /* 0x000000070c027c12 */ /* 0x002fc8000f8e3cff */
[----:B------:R-:W-:-:S04]  /*4300*/  SHF.L.U32 R0, R2, 0x1f, RZ ;  /* 0x0000001f02007819 */ /* 0x000fc800000006ff */
[----:B------:R-:W1:Y:S02]  /*4310*/  SYNCS.PHASECHK.TRANS64 P0, [UR6+0x270], R0 ;  /* 0x00027000ff0075a7 */ /* 0x000e640008001006 */
[----:B-1----:R-:W-:Y:S05]  /*4320*/  @P0 EXIT ;  /* 0x000000000000094d */ /* 0x002fea0003800000 */
[----:B------:R-:W-:Y:S02]  /*4330*/  SHF.L.U32 R2, R2, 0x1f, RZ ;  /* 0x0000001f02027819 */ /* 0x000fe400000006ff */
[----:B------:R-:W-:-:S07]  /*4340*/  MOV R0, UR6 ;  /* 0x0000000600007c02 */ /* 0x000fce0008000f00 */
.L_x_86:
[----:B-1----:R1:W2:Y:S02]  /*4350*/  SYNCS.PHASECHK.TRANS64.TRYWAIT P0, [R0+URZ+0x270], R2 ;  /* 0x00027002000075a7 */ /* 0x0022a400080011ff */
[----:B--2---:R-:W-:Y:S05]  /*4360*/  @!P0 NANOSLEEP.SYNCS 0x989680 ;  /* 0x009896800000895d */ /* 0x004fea0003900000 */
[----:B------:R-:W2:Y:S02]  /*4370*/  @!P0 SYNCS.PHASECHK.TRANS64 P0, [R0+URZ+0x270], R2 ;  /* 0x00027002000085a7 */ /* 0x000ea400080010ff */
[----:B--2---:R-:W-:Y:S05]  /*4380*/  @P0 EXIT ;  /* 0x000000000000094d */ /* 0x004fea0003800000 */
[----:B------:R-:W-:Y:S05]  /*4390*/  BRA `(.L_x_86) ;  /* 0xfffffffc00ec7947 */ /* 0x000fea000383ffff */
.L_x_79:
[----:B------:R-:W-:Y:S05]  /*43a0*/  BRA.U UP5, `(.L_x_87) ;  /* 0x0000000d057c7547 */ /* 0x000fea000b800000 */
[----:B------:R-:W-:Y:S01]  /*43b0*/  UMOV UR4, 0x40 ;  /* 0x0000004000047882 */ /* 0x000fe20000000000 */
[----:B------:R-:W-:Y:S01]  /*43c0*/  NOP ;  /* 0x0000000000007918 */ /* 0x000fe20000000000 */
[----:B------:R-:W-:-:S03]  /*43d0*/  ULEA UR5, UR44, UR4, 0x18 ;  /* 0x000000042c057291 */ /* 0x000fc6000f8ec0ff */
[----:B------:R-:W-:Y:S02]  /*43e0*/  UMOV UR4, 0x400 ;  /* 0x0000040000047882 */ /* 0x000fe40000000000 */
[----:B------:R-:W-:-:S04]  /*43f0*/  ULEA UR44, UR44, UR4, 0x18 ;  /* 0x000000042c2c7291 */ /* 0x000fc8000f8ec0ff */
[----:B------:R-:W1:Y:S02]  /*4400*/  LDS.U8 R0, [UR5+0x1c] ;  /* 0x00001c05ff007984 */ /* 0x000e640008000000 */
[----:B-1----:R-:W-:-:S13]  /*4410*/  ISETP.NE.AND P0, PT, R0, RZ, PT ;  /* 0x000000ff0000720c */ /* 0x002fda0003f05270 */
[----:B------:R-:W-:Y:S05]  /*4420*/  @P0 BRA `(.L_x_88) ;  /* 0x0000000000580947 */ /* 0x000fea0003800000 */
[----:B------:R-:W-:-:S13]  /*4430*/  ELECT P0, URZ, PT ;  /* 0x0000000000ff782f */ /* 0x000fda0003800000 */
[----:B------:R-:W-:Y:S05]  /*4440*/  @!P0 BRA `(.L_x_89) ;  /* 0x0000000000608947 */ /* 0x000fea0003800000 */
[----:B------:R-:W-:Y:S01]  /*4450*/  UMOV UR4, 0x10 ;  /* 0x0000001000047882 */ /* 0x000fe20000000000 */
[----:B------:R-:W-:Y:S01]  /*4460*/  HFMA2 R0, -RZ, RZ, 0, 5.9604644775390625e-08 ;  /* 0x00000001ff007431 */ /* 0x000fe200000001ff */
[----:B------:R-:W-:-:S03]  /*4470*/  MOV R3, 0xffff ;  /* 0x0000ffff00037802 */ /* 0x000fc60000000f00 */
[----:B------:R-:W-:Y:S04]  /*4480*/  DEPBAR.LE SB1, 0x36 ;  /* 0x00009d800000791a */ /* 0x000fe80000000000 */
[----:B------:R-:W1:Y:S02]  /*4490*/  UTCATOMSWS.FIND_AND_SET.ALIGN UP0, UR4, UR4 ;  /* 0x00000004000475e3 */ /* 0x000e640008000800 */
[----:B-1----:R-:W-:Y:S01]  /*44a0*/  MOV R4, UR4 ;  /* 0x0000000400047c02 */ /* 0x002fe20008000f00 */
[----:B------:R-:W-:Y:S06]  /*44b0*/  BRA.U UP0, `(.L_x_90) ;  /* 0x0000000100187547 */ /* 0x000fec000b800000 */
.L_x_91:
[----:B------:R-:W-:Y:S05]  /*44c0*/  NANOSLEEP 0x64 ;  /* 0x000000640000795d */ /* 0x000fea0003800000 */
[----:B------:R-:W-:-:S05]  /*44d0*/  UMOV UR4, 0x10 ;  /* 0x0000001000047882 */ /* 0x000fca0000000000 */
[----:B------:R-:W-:Y:S04]  /*44e0*/  DEPBAR.LE SB1, 0x36 ;  /* 0x00009d800000791a */ /* 0x000fe80000000000 */
[----:B------:R-:W1:Y:S02]  /*44f0*/  UTCATOMSWS.FIND_AND_SET.ALIGN UP0, UR4, UR4 ;  /* 0x00000004000475e3 */ /* 0x000e640008000800 */
[----:B-1----:R-:W-:Y:S01]  /*4500*/  MOV R4, UR4 ;  /* 0x0000000400047c02 */ /* 0x002fe20008000f00 */
[----:B------:R-:W-:Y:S05]  /*4510*/  BRA.U !UP0, `(.L_x_91) ;  /* 0xfffffffd08e87547 */ /* 0x000fea000b83ffff */
.L_x_90:
[-C--:B------:R-:W-:Y:S02]  /*4520*/  SHF.L.U32 R3, R3, R4.reuse, RZ ;  /* 0x0000000403037219 */ /* 0x080fe400000006ff */
[----:B------:R-:W-:Y:S01]  /*4530*/  SHF.L.U32 R0, R0, R4, RZ ;  /* 0x0000000400007219 */ /* 0x000fe200000006ff */
[----:B------:R-:W-:Y:S02]  /*4540*/  IMAD.SHL.U32 R4, R4, 0x20, RZ ;  /* 0x0000002004047824 */ /* 0x000fe400078e00ff */
[----:B------:R1:W-:Y:S04]  /*4550*/  ATOMS.OR RZ, [UR5+0x14], R3 ;  /* 0x00001403ffff798c */ /* 0x0003e8000b000005 */
[----:B------:R1:W-:Y:S04]  /*4560*/  ATOMS.OR RZ, [UR5+0x18], R0 ;  /* 0x00001800ffff798c */ /* 0x0003e8000b000005 */
[----:B------:R1:W-:Y:S01]  /*4570*/  STS [UR44+0x310], R4 ;  /* 0x00031004ff007988 */ /* 0x0003e2000800082c */
[----:B------:R-:W-:Y:S05]  /*4580*/  BRA `(.L_x_89) ;  /* 0x0000000000107947 */ /* 0x000fea0003800000 */
.L_x_88:
[----:B------:R-:W-:Y:S02]  /*4590*/  MOV R0, 0xffffffff ;  /* 0xffffffff00007802 */ /* 0x000fe40000000f00 */
[----:B------:R-:W-:-:S03]  /*45a0*/  MOV R4, 0x45d0 ;  /* 0x000045d000047802 */ /* 0x000fc60000000f00 */
[----:B------:R1:W-:Y:S04]  /*45b0*/  STS [UR44+0x310], R0 ;  /* 0x00031000ff007988 */ /* 0x0003e8000800082c */
[----:B-1---5:R-:W-:Y:S05]  /*45c0*/  CALL.REL.NOINC `($__internal_1_$__cuda_sm10x_tcgen05_guardrail_trap_phase_invalid_during_alloc) ;  /* 0x0000006000387944 */ /* 0x022fea0003c00000 */
.L_x_89:
[----:B------:R-:W-:Y:S05]  /*45d0*/  WARPSYNC.ALL ;  /* 0x0000000000007948 */ /* 0x000fea0003800000 */
[----:B------:R-:W2:Y:S01]  /*45e0*/  S2UR UR4, SR_CgaCtaId ;  /* 0x00000000000479c3 */ /* 0x000ea20000008800 */
[----:B------:R-:W-:Y:S01]  /*45f0*/  UMOV UR14, 0x400 ;  /* 0x00000400000e7882 */ /* 0x000fe20000000000 */
[----:B------:R-:W-:-:S06]  /*4600*/  NOP ;  /* 0x0000000000007918 */ /* 0x000fcc0000000000 */
[----:B------:R-:W-:Y:S06]  /*4610*/  BAR.ARV 0x6, 0xa0 ;  /* 0x0182800000007b1d */ /* 0x000fec0000002000 */
[----:B------:R-:W3:Y:S01]  /*4620*/  LDCU UR5, c[0x0][0x38c] ;  /* 0x00007180ff0577ac */ /* 0x000ee20008000800 */
[----:B------:R-:W-:Y:S01]  /*4630*/  LOP3.LUT R2, R2, 0xffff, RZ, 0xc0, !PT ;  /* 0x0000ffff02027812 */ /* 0x000fe200078ec0ff */
[----:B------:R-:W-:Y:S01]  /*4640*/  IMAD.MOV.U32 R11, RZ, RZ, 0x1 ;  /* 0x00000001ff0b7424 */ /* 0x000fe200078e00ff */
[----:B------:R-:W-:Y:S01]  /*4650*/  CS2R R8, SRZ ;  /* 0x0000000000087805 */ /* 0x000fe2000001ff00 */
[----:B------:R-:W4:Y:S01]  /*4660*/  LDCU UR8, c[0x0][0x38c] ;  /* 0x00007180ff0877ac */ /* 0x000f220008000800 */
[----:B------:R-:W-:Y:S01]  /*4670*/  R2UR UR16, R2 ;  /* 0x00000000021072ca */ /* 0x000fe200000e0000 */
[----:B------:R-:W-:Y:S01]  /*4680*/  IMAD.MOV.U32 R10, RZ, RZ, RZ ;  /* 0x000000ffff0a7224 */ /* 0x000fe200078e00ff */
[----:B------:R-:W-:Y:S01]  /*4690*/  UMOV UR18, URZ ;  /* 0x000000ff00127c82 */ /* 0x000fe20008000000 */
[----:B------:R-:W-:Y:S01]  /*46a0*/  UMOV UR11, URZ ;  /* 0x000000ff000b7c82 */ /* 0x000fe20008000000 */
[----:B--2---:R-:W-:Y:S01]  /*46b0*/  ULEA UR14, UR4, UR14, 0x18 ;  /* 0x0000000e040e7291 */ /* 0x004fe2000f8ec0ff */
[----:B------:R-:W-:Y:S01]  /*46c0*/  UMOV UR20, 0x0 ;  /* 0x0000000000147882 */ /* 0x000fe20000000000 */
[----:B------:R-:W-:-:S02]  /*46d0*/  UMOV UR21, 0x41c0010 ;  /* 0x041c001000157882 */ /* 0x000fc40000000000 */
[----:B------:R-:W-:Y:S02]  /*46e0*/  UIADD3 UR6, UPT, UPT, UR14, 0x7500, URZ ;  /* 0x000075000e067890 */ /* 0x000fe4000fffe0ff */
[----:B------:R-:W-:Y:S02]  /*46f0*/  UIADD3 UR7, UPT, UPT, UR14, 0x18d00, URZ ;  /* 0x00018d000e077890 */ /* 0x000fe4000fffe0ff */
[----:B---3--:R-:W-:Y:S01]  /*4700*/  UIADD3 UR5, UPT, UPT, UR5, 0xf, URZ ;  /* 0x0000000f05057890 */ /* 0x008fe2000fffe0ff */
[----:B-1----:R-:W1:Y:S01]  /*4710*/  LDS R0, [UR14+0x310] ;  /* 0x0003100eff007984 */ /* 0x002e620008000800 */
[----:B------:R-:W-:Y:S02]  /*4720*/  USHF.R.U32.HI UR6, URZ, 0x4, UR6 ;  /* 0x00000004ff067899 */ /* 0x000fe40008011606 */
[----:B------:R-:W-:Y:S02]  /*4730*/  USHF.R.S32.HI UR4, URZ, 0x1f, UR5 ;  /* 0x0000001fff047899 */ /* 0x000fe40008011405 */
[----:B------:R-:W-:-:S02]  /*4740*/  ULOP3.LUT UR6, UR6, 0x3fff, URZ, 0xc0, !UPT ;  /* 0x00003fff06067892 */ /* 0x000fc4000f8ec0ff */
[----:B------:R-:W-:Y:S02]  /*4750*/  ULEA.HI UR4, UR4, UR5, URZ, 0x4 ;  /* 0x0000000504047291 */ /* 0x000fe4000f8f20ff */
[----:B------:R-:W-:Y:S02]  /*4760*/  USHF.R.U32.HI UR5, URZ, 0x4, UR7 ;  /* 0x00000004ff057899 */ /* 0x000fe40008011607 */
[----:B------:R-:W-:Y:S02]  /*4770*/  USHF.R.S32.HI UR22, URZ, 0x4, UR4 ;  /* 0x00000004ff167899 */ /* 0x000fe40008011404 */
[----:B------:R-:W-:Y:S02]  /*4780*/  ULOP3.LUT UR4, UR5, 0x3fff, URZ, 0xc0, !UPT ;  /* 0x00003fff05047892 */ /* 0x000fe4000f8ec0ff */
[----:B------:R-:W-:Y:S02]  /*4790*/  UISETP.LT.AND UP0, UPT, UR22, 0x1, UPT ;  /* 0x000000011600788c */ /* 0x000fe4000bf01270 */
[----:B------:R-:W-:-:S02]  /*47a0*/  ULOP3.LUT UR17, UR6, 0x10000, URZ, 0xfc, !UPT ;  /* 0x0001000006117892 */ /* 0x000fc4000f8efcff */
[----:B------:R-:W-:Y:S02]  /*47b0*/  USEL UR23, UR22, 0x1, !UP0 ;  /* 0x0000000116177887 */ /* 0x000fe4000c000000 */
[----:B------:R-:W-:Y:S02]  /*47c0*/  ULOP3.LUT UR4, UR4, 0x10000, URZ, 0xfc, !UPT ;  /* 0x0001000004047892 */ /* 0x000fe4000f8efcff */
[----:B------:R-:W-:Y:S02]  /*47d0*/  UIADD3 UR23, UPT, UPT, -UR23, URZ, URZ ;  /* 0x000000ff17177290 */ /* 0x000fe4000fffe1ff */
[----:B----4-:R-:W-:Y:S01]  /*47e0*/  UISETP.GE.AND UP4, UPT, UR8, 0x1, UPT ;  /* 0x000000010800788c */ /* 0x010fe2000bf86270 */
[----:B-1----:R-:W-:-:S15]  /*47f0*/  R2UR UR24, R0 ;  /* 0x00000000001872ca */ /* 0x002fde00000e0000 */
.L_x_98:
[----:B------:R-:W-:Y:S02]  /*4800*/  LEA R0, R10, UR14, 0x3 ;  /* 0x0000000e0a007c11 */ /* 0x000fe4000f8e18ff */
[----:B------:R-:W-:Y:S02]  /*4810*/  SHF.L.U32 R2, R9, 0x1f, RZ ;  /* 0x0000001f09027819 */ /* 0x000fe400000006ff */
[----:B------:R-:W-:Y:S01]  /*4820*/  PLOP3.LUT P0, PT, PT, PT, UP4, 0x80, 0x8 ;  /* 0x000000000008781c */ /* 0x000fe20003f0f048 */
[----:B------:R-:W-:Y:S01]  /*4830*/  VIADD R3, R0, 0x270 ;  /* 0x0000027000037836 */ /* 0x000fe20000000000 */
[----:B-1----:R-:W1:Y:S02]  /*4840*/  SYNCS.PHASECHK.TRANS64.TRYWAIT P1, [R0+URZ+0x260], R2 ;  /* 0x00026002000075a7 */ /* 0x002e6400080211ff */
[----:B-1-3--:R-:W-:Y:S09]  /*4850*/  @!P1 BRA `(.L_x_92) ;  /* 0x00000058004c9947 */ /* 0x00aff20003800000 */
.L_x_224:
[----:B------:R-:W-:Y:S01]  /*4860*/  LEA R4, R10, UR14, 0x4 ;  /* 0x0000000e0a047c11 */ /* 0x000fe2000f8e20ff */
[----:B------:R-:W-:Y:S01]  /*4870*/  @UP4 ULEA UR5, UR11, UR14, 0x3 ;  /* 0x0000000e0b054291 */ /* 0x000fe2000f8e18ff */
[----:B------:R-:W-:Y:S01]  /*4880*/  PLOP3.LUT P2, PT, PT, PT, PT, 0x80, 0x8 ;  /* 0x000000000008781c */ /* 0x000fe20003f4f070 */
[----:B------:R-:W-:Y:S01]  /*4890*/  ULEA UR19, UR18, UR14, 0x3 ;  /* 0x0000000e12137291 */ /* 0x000fe2000f8e18ff */
[----:B------:R-:W-:Y:S02]  /*48a0*/  PRMT R3, RZ, 0x654, R3 ;  /* 0x00000654ff037816 */ /* 0x000fe40000000003 */
[----:B------:R-:W2:Y:S01]  /*48b0*/  LDS.128 R4, [R4+0x2f0] ;  /* 0x0002f00004047984 */ /* 0x000ea20000000c00 */
[----:B-1----:R-:W-:Y:S02]  /*48c0*/  @P0 SHF.L.U32 R2, R8, 0x1f, RZ ;  /* 0x0000001f08020819 */ /* 0x002fe400000006ff */
[----:B------:R-:W-:Y:S01]  /*48d0*/  SHF.L.U32 R0, R11, 0x1f, RZ ;  /* 0x0000001f0b007819 */ /* 0x000fe200000006ff */
[----:B------:R-:W-:Y:S01]  /*48e0*/  @!PT LDS RZ, [RZ] ;  /* 0x00000000fffff984 */ /* 0x000fe20000000800 */
[----:B------:R-:W-:Y:S01]  /*48f0*/  @!PT LDS RZ, [RZ] ;  /* 0x00000000fffff984 */ /* 0x000fe20000000800 */
[----:B------:R-:W-:Y:S01]  /*4900*/  @!PT LDS RZ, [RZ] ;  /* 0x00000000fffff984 */ /* 0x000fe20000000800 */
[----:B------:R-:W-:Y:S01]  /*4910*/  @!PT LDS RZ, [RZ] ;  /* 0x00000000fffff984 */ /* 0x000fe20000000800 */
[----:B------:R1:W-:Y:S06]  /*4920*/  MEMBAR.ALL.CTA ;  /* 0x0000000000007992 */ /* 0x0003ec0000008000 */
[----:B-1----:R-:W1:Y:S02]  /*4930*/  FENCE.VIEW.ASYNC.S ;  /* 0x00000000000073c6 */ /* 0x002e640000000000 */
[----:B-1----:R1:W-:Y:S01]  /*4940*/  SYNCS.ARRIVE.TRANS64.RED.A1T0 RZ, [R3+URZ], RZ ;  /* 0x000000ff03ff79a7 */ /* 0x0023e200081004ff */
[----:B------:R1:W3:Y:S01]  /*4950*/  @P0 SYNCS.PHASECHK.TRANS64.TRYWAIT P2, [UR5], R2 ;  /* 0x00000002ff0005a7 */ /* 0x0002e20008041105 */
[----:B--2---:R-:W-:Y:S01]  /*4960*/  LOP3.LUT P1, RZ, R6, 0x1, RZ, 0xc0, !PT ;  /* 0x0000000106ff7812 */ /* 0x004fe2000782c0ff */
[----:B------:R-:W2:Y:S02]  /*4970*/  SYNCS.PHASECHK.TRANS64.TRYWAIT P0, [UR19+0x2a0], R0 ;  /* 0x0002a000ff0075a7 */ /* 0x000ea40008001113 */
[----:B-123--:R-:W-:Y:S10]  /*4980*/  @!P0 BRA `(.L_x_93) ;  /* 0x0000005800148947 */ /* 0x00eff40003800000 */
.L_x_226:
[----:B------:R-:W-:Y:S01]  /*4990*/  IADD3 R10, PT, PT, R10, 0x1, RZ ;  /* 0x000000010a0a7810 */ /* 0x000fe20007ffe0ff */
[----:B------:R-:W-:Y:S06]  /*49a0*/  BRA.U !UP4, `(.L_x_94) ;  /* 0x000000010c9c7547 */ /* 0x000fec000b800000 */
[----:B------:R-:W-:Y:S02]  /*49b0*/  ULEA.HI UR5, UR18, UR18, URZ, 0x1 ;  /* 0x0000001212057291 */ /* 0x000fe4000f8f08ff */
[----:B------:R-:W-:Y:S02]  /*49c0*/  UPLOP3.LUT UP2, UPT, UPT, UPT, UPT, 0x40, 0x4 ;  /* 0x000000000004789c */ /* 0x000fe40003f4e870 */
[----:B------:R-:W-:Y:S02]  /*49d0*/  USHF.R.U32.HI UR6, URZ, 0x1, UR5 ;  /* 0x00000001ff067899 */ /* 0x000fe40008011605 */
[----:B------:R-:W-:Y:S02]  /*49e0*/  ULOP3.LUT UR15, UR5, 0xffe, URZ, 0xc0, !UPT ;  /* 0x00000ffe050f7892 */ /* 0x000fe4000f8ec0ff */
[----:B------:R-:W-:Y:S02]  /*49f0*/  UIMAD UR5, UR6, 0x70, UR24 ;  /* 0x00000070060578a4 */ /* 0x000fe4000f8e0218 */
[----:B------:R-:W-:Y:S01]  /*4a00*/  UIADD3 UR15, UPT, UPT, -UR15, UR18, URZ ;  /* 0x000000120f0f7290 */ /* 0x000fe2000fffe1ff */
[----:B------:R-:W-:Y:S01]  /*4a10*/  UMOV UR13, UR23 ;  /* 0x00000017000d7c82 */ /* 0x000fe20008000000 */
[----:B------:R-:W-:-:S02]  /*4a20*/  UMOV UR12, UR22 ;  /* 0x00000016000c7c82 */ /* 0x000fc40008000000 */
[----:B------:R-:W-:-:S03]  /*4a30*/  ULEA UR15, UR15, UR5, 0x14 ;  /* 0x000000050f0f7291 */ /* 0x000fc6000f8ea0ff */
[----:B------:R-:W-:-:S09]  /*4a40*/  UMOV UR5, UR11 ;  /* 0x0000000b00057c82 */ /* 0x000fd20008000000 */
.L_x_97:
[----:B------:R-:W-:Y:S02]  /*4a50*/  UIADD3 UR13, UPT, UPT, UR13, 0x1, URZ ;  /* 0x000000010d0d7890 */ /* 0x000fe4000fffe0ff */
[----:B--2---:R-:W-:Y:S02]  /*4a60*/  ULEA UR7, UR5, UR14, 0x3 ;  /* 0x0000000e05077291 */ /* 0x004fe4000f8e18ff */
[----:B------:R-:W-:Y:S01]  /*4a70*/  UISETP.NE.AND UP3, UPT, UR13, URZ, UPT ;  /* 0x000000ff0d00728c */ /* 0x000fe2000bf65270 */
[----:B---3--:R-:W-:Y:S10]  /*4a80*/  @P2 BRA `(.L_x_95) ;  /* 0x00000000000c2947 */ /* 0x008ff40003800000 */
[----:B-1----:R-:W-:Y:S04]  /*4a90*/  SHF.L.U32 R2, R8, 0x1f, RZ ;  /* 0x0000001f08027819 */ /* 0x002fe800000006ff */
[----:B------:R-:W1:Y:S02]  /*4aa0*/  SYNCS.PHASECHK.TRANS64.TRYWAIT P0, [UR7], R2 ;  /* 0x00000002ff0075a7 */ /* 0x000e640008001107 */
[----:B-1----:R-:W-:Y:S05]  /*4ab0*/  @!P0 BRA `(.L_x_96) ;  /* 0x0000005400e08947 */ /* 0x002fea0003800000 */
.L_x_95:
[----:B------:R-:W-:Y:S01]  /*4ac0*/  UISETP.NE.AND UP0, UPT, UR12, 0x1, UPT ;  /* 0x000000010c00788c */ /* 0x000fe2000bf05270 */
[----:B------:R-:W-:Y:S01]  /*4ad0*/  PLOP3.LUT P2, PT, PT, PT, PT, 0x80, 0x8 ;  /* 0x000000000008781c */ /* 0x000fe20003f4f070 */
[----:B------:R-:W-:Y:S02]  /*4ae0*/  UIADD3 UR6, UPT, UPT, UR5, 0x1, URZ ;  /* 0x0000000105067890 */ /* 0x000fe4000fffe0ff */
[----:B------:R-:W-:Y:S02]  /*4af0*/  UIADD3 UR12, UPT, UPT, UR12, -0x1, URZ ;  /* 0xffffffff0c0c7890 */ /* 0x000fe4000fffe0ff */
[----:B------:R-:W-:Y:S01]  /*4b00*/  UISETP.NE.AND UP1, UPT, UR6, 0x23, UPT ;  /* 0x000000230600788c */ /* 0x000fe2000bf25270 */
[----:B------:R-:W-:Y:S01]  /*4b10*/  PLOP3.LUT P0, PT, PT, PT, UP0, 0x80, 0x8 ;  /* 0x000000000008781c */ /* 0x000fe20003f0f008 */
[----:B------:R-:W-:Y:S02]  /*4b20*/  UMOV UR9, 0xc0004010 ;  /* 0xc000401000097882 */ /* 0x000fe40000000000 */
[----:B------:R-:W-:Y:S02]  /*4b30*/  USEL UR8, URZ, 0x1, UP1 ;  /* 0x00000001ff087887 */ /* 0x000fe40008800000 */
[----:B------:R-:W-:Y:S02]  /*4b40*/  USEL UR11, UR6, URZ, UP1 ;  /* 0x000000ff060b7287 */ /* 0x000fe40008800000 */
[----:B------:R-:W-:Y:S02]  /*4b50*/  UIMAD UR6, UR5, 0xe0, UR4 ;  /* 0x000000e0050678a4 */ /* 0x000fe4000f8e0204 */
[----:B------:R-:W-:Y:S01]  /*4b60*/  @UP0 ULEA UR10, UR11, UR14, 0x3 ;  /* 0x0000000e0b0a0291 */ /* 0x000fe2000f8e18ff */
[----:B------:R-:W-:Y:S01]  /*4b70*/  LOP3.LUT R8, R8, UR8, RZ, 0x3c, !PT ;  /* 0x0000000808087c12 */ /* 0x000fe2000f8e3cff */
[----:B------:R-:W-:Y:S03]  /*4b80*/  ULEA UR8, UR5, UR17, 0x7 ;  /* 0x0000001105087291 */ /* 0x000fe6000f8e38ff */
[----:B-1----:R-:W-:Y:S01]  /*4b90*/  @P0 SHF.L.U32 R0, R8, 0x1f, RZ ;  /* 0x0000001f08000819 */ /* 0x002fe200000006ff */
[----:B------:R-:W-:Y:S03]  /*4ba0*/  UMOV UR5, UR11 ;  /* 0x0000000b00057c82 */ /* 0x000fe60008000000 */
[----:B------:R2:W3:Y:S01]  /*4bb0*/  @P0 SYNCS.PHASECHK.TRANS64.TRYWAIT P2, [UR10], R0 ;  /* 0x00000000ff0005a7 */ /* 0x0004e2000804110a */
[----:B------:R-:W-:Y:S03]  /*4bc0*/  UIADD3 UR10, UPT, UPT, UR7, 0x118, URZ ;  /* 0x00000118070a7890 */ /* 0x000fe6000fffe0ff */
[----:B------:R-:W-:Y:S02]  /*4bd0*/  UMOV UR7, 0xc0004010 ;  /* 0xc000401000077882 */ /* 0x000fe40000000000 */
[----:B------:R2:W-:Y:S01]  /*4be0*/  UTCHMMA gdesc[UR8], gdesc[UR6], tmem[UR15], tmem[UR20], idesc[UR21], UP2 ;  /* 0x00ff1406080075ea */ /* 0x0005e2000900000f */
[----:B------:R-:W-:Y:S03]  /*4bf0*/  UPLOP3.LUT UP2, UPT, UPT, UPT, UPT, 0x80, 0x8 ;  /* 0x000000000008789c */ /* 0x000fe60003f4f070 */
[----:B------:R2:W-:Y:S01]  /*4c00*/  UTCBAR.MULTICAST [UR10], URZ, UR16 ;  /* 0x000000ff0a0073e9 */ /* 0x0005e20008000810 */
[----:B------:R-:W-:Y:S07]  /*4c10*/  BRA.U UP3, `(.L_x_97) ;  /* 0xfffffffd038c7547 */ /* 0x000fee000b83ffff */
.L_x_94:
[----:B------:R-:W-:Y:S01]  /*4c20*/  UIADD3 UR5, UPT, UPT, UR18, 0x1, URZ ;  /* 0x0000000112057890 */ /* 0x000fe2000fffe0ff */
[C---:B------:R-:W-:Y:S01]  /*4c30*/  ISETP.NE.AND P0, PT, R10.reuse, 0x2, PT ;  /* 0x000000020a00780c */ /* 0x040fe20003f05270 */
[----:B--2---:R-:W-:Y:S02]  /*4c40*/  UIADD3 UR6, UPT, UPT, UR19, 0x280, URZ ;  /* 0x0000028013067890 */ /* 0x004fe4000fffe0ff */
[----:B------:R-:W-:Y:S01]  /*4c50*/  UISETP.NE.AND UP0, UPT, UR5, 0x4, UPT ;  /* 0x000000040500788c */ /* 0x000fe2000bf05270 */
[----:B-1----:R-:W-:Y:S02]  /*4c60*/  SEL R0, RZ, 0x1, P0 ;  /* 0x00000001ff007807 */ /* 0x002fe40000000000 */
[----:B------:R-:W-:Y:S01]  /*4c70*/  SEL R10, R10, RZ, P0 ;  /* 0x000000ff0a0a7207 */ /* 0x000fe20000000000 */
[----:B------:R-:W-:Y:S01]  /*4c80*/  USEL UR7, URZ, 0x1, UP0 ;  /* 0x00000001ff077887 */ /* 0x000fe20008000000 */
[----:B------:R-:W-:Y:S01]  /*4c90*/  LOP3.LUT R9, R9, R0, RZ, 0x3c, !PT ;  /* 0x0000000009097212 */ /* 0x000fe200078e3cff */
[----:B------:R-:W-:Y:S01]  /*4ca0*/  USEL UR18, UR5, URZ, UP0 ;  /* 0x000000ff05127287 */ /* 0x000fe20008000000 */
[----:B------:R1:W-:Y:S03]  /*4cb0*/  UTCBAR [UR6], URZ ;  /* 0x000000ff060073e9 */ /* 0x0003e600080000ff */
[----:B------:R-:W-:Y:S01]  /*4cc0*/  LOP3.LUT R11, R11, UR7, RZ, 0x3c, !PT ;  /* 0x000000070b0b7c12 */ /* 0x000fe2000f8e3cff */
[----:B------:R-:W-:Y:S07]  /*4cd0*/  @P1 BRA `(.L_x_98) ;  /* 0xfffffff800c81947 */ /* 0x000fee000383ffff */
[----:B------:R-:W2:Y:S01]  /*4ce0*/  S2UR UR8, SR_CgaCtaId ;  /* 0x00000000000879c3 */ /* 0x000ea20000008800 */
[----:B------:R-:W-:Y:S01]  /*4cf0*/  ELECT P0, URZ, PT ;  /* 0x0000000000ff782f */ /* 0x000fe20003800000 */
[----:B------:R-:W-:Y:S01]  /*4d00*/  IMAD.MOV.U32 R0, RZ, RZ, 0x1 ;  /* 0x00000001ff007424 */ /* 0x000fe200078e00ff */
[----:B------:R-:W-:Y:S01]  /*4d10*/  UIADD3 UR14, UPT, UPT, UR14, 0x2a0, URZ ;  /* 0x000002a00e0e7890 */ /* 0x000fe2000fffe0ff */
[----:B------:R-:W-:Y:S01]  /*4d20*/  SHF.L.U32 R2, R11, 0x1f, RZ ;  /* 0x0000001f0b027819 */ /* 0x000fe200000006ff */
[----:B------:R-:W-:-:S03]  /*4d30*/  UMOV UR4, 0x40 ;  /* 0x0000004000047882 */ /* 0x000fc60000000000 */
[----:B------:R-:W-:Y:S01]  /*4d40*/  UVIRTCOUNT.DEALLOC.SMPOOL 0x80 ;  /* 0x000000800000784c */ /* 0x000fe20000000000 */
[----:B--2---:R-:W-:Y:S02]  /*4d50*/  ULEA UR8, UR8, UR4, 0x18 ;  /* 0x0000000408087291 */ /* 0x004fe4000f8ec0ff */
[----:B------:R-:W-:-:S07]  /*4d60*/  ULEA UR4, UR18, UR14, 0x3 ;  /* 0x0000000e12047291 */ /* 0x000fce000f8e18ff */
[----:B------:R2:W-:Y:S02]  /*4d70*/  @P0 STS.U8 [UR8+0x1c], R0 ;  /* 0x00001c00ff000988 */ /* 0x0005e40008000008 */
[----:B------:R-:W4:Y:S02]  /*4d80*/  SYNCS.PHASECHK.TRANS64.TRYWAIT P0, [UR4], R2 ;  /* 0x00000002ff0075a7 */ /* 0x000f240008001104 */
[----:B--2-4-:R-:W-:Y:S05]  /*4d90*/  @!P0 BRA `(.L_x_99) ;  /* 0x0000005400408947 */ /* 0x014fea0003800000 */
.L_x_229:
[----:B------:R-:W-:-:S04]  /*4da0*/  UIADD3 UR4, UPT, UPT, UR18, 0x1, URZ ;  /* 0x0000000112047890 */ /* 0x000fc8000fffe0ff */
[----:B------:R-:W-:-:S04]  /*4db0*/  UISETP.NE.AND UP0, UPT, UR4, 0x4, UPT ;  /* 0x000000040400788c */ /* 0x000fc8000bf05270 */
[----:B-1----:R-:W-:Y:S02]  /*4dc0*/  USEL UR6, URZ, 0x1, UP0 ;  /* 0x00000001ff067887 */ /* 0x002fe40008000000 */
[----:B------:R-:W-:-:S04]  /*4dd0*/  USEL UR4, UR4, URZ, UP0 ;  /* 0x000000ff04047287 */ /* 0x000fc80008000000 */
[----:B------:R-:W-:Y:S01]  /*4de0*/  ULEA UR5, UR4, UR14, 0x3 ;  /* 0x0000000e04057291 */ /* 0x000fe2000f8e18ff */
[----:B--2---:R-:W-:-:S04]  /*4df0*/  LOP3.LUT R2, R11, UR6, RZ, 0x3c, !PT ;  /* 0x000000060b027c12 */ /* 0x004fc8000f8e3cff */
[----:B------:R-:W-:-:S04]  /*4e00*/  SHF.L.U32 R3, R2, 0x1f, RZ ;  /* 0x0000001f02037819 */ /* 0x000fc800000006ff */
[----:B------:R-:W1:Y:S02]  /*4e10*/  SYNCS.PHASECHK.TRANS64.TRYWAIT P0, [UR5], R3 ;  /* 0x00000003ff0075a7 */ /* 0x000e640008001105 */
[----:B-1----:R-:W-:Y:S05]  /*4e20*/  @!P0 BRA `(.L_x_100) ;  /* 0x0000005400348947 */ /* 0x002fea0003800000 */
.L_x_231:
        /* <DEDUP_REMOVED lines=9> */
.L_x_233:
[----:B------:R-:W-:-:S04]  /*4ec0*/  UIADD3 UR4, UPT, UPT, UR4, 0x1, URZ ;  /* 0x0000000104047890 */ /* 0x000fc8000fffe0ff */
[----:B------:R-:W-:-:S04]  /*4ed0*/  UISETP.NE.AND UP0, UPT, UR4, 0x4, UPT ;  /* 0x000000040400788c */ /* 0x000fc8000bf05270 */
[----:B------:R-:W-:Y:S02]  /*4ee0*/  USEL UR5, URZ, 0x1, UP0 ;  /* 0x00000001ff057887 */ /* 0x000fe40008000000 */
[----:B------:R-:W-:-:S04]  /*4ef0*/  USEL UR4, UR4, URZ, UP0 ;  /* 0x000000ff04047287 */ /* 0x000fc80008000000 */
[----:B------:R-:W-:Y:S01]  /*4f00*/  ULEA UR4, UR4, UR14, 0x3 ;  /* 0x0000000e04047291 */ /* 0x000fe2000f8e18ff */
[----:B------:R-:W-:-:S04]  /*4f10*/  LOP3.LUT R2, R2, UR5, RZ, 0x3c, !PT ;  /* 0x0000000502027c12 */ /* 0x000fc8000f8e3cff */
[----:B------:R-:W-:-:S04]  /*4f20*/  SHF.L.U32 R2, R2, 0x1f, RZ ;  /* 0x0000001f02027819 */ /* 0x000fc800000006ff */
[----:B------:R-:W2:Y:S02]  /*4f30*/  SYNCS.PHASECHK.TRANS64.TRYWAIT P0, [UR4], R2 ;  /* 0x00000002ff0075a7 */ /* 0x000ea40008001104 */
[----:B--2---:R-:W-:Y:S05]  /*4f40*/  @!P0 BRA `(.L_x_102) ;  /* 0x00000054001c8947 */ /* 0x004fea0003800000 */
.L_x_235:
[----:B------:R-:W-:Y:S01]  /*4f50*/  NOP ;  /* 0x0000000000007918 */ /* 0x000fe20000000000 */
[----:B-1----:R-:W1:Y:S01]  /*4f60*/  LDS R0, [UR8+0x14] ;  /* 0x00001408ff007984 */ /* 0x002e620008000800 */
[----:B------:R-:W-:Y:S01]  /*4f70*/  ULOP3.LUT UR4, UR24, 0xffff, URZ, 0xc0, !UPT ;  /* 0x0000ffff18047892 */ /* 0x000fe2000f8ec0ff */
[----:B------:R-:W-:Y:S01]  /*4f80*/  UMOV UR5, 0xffff ;  /* 0x0000ffff00057882 */ /* 0x000fe20000000000 */
[----:B------:R-:W-:Y:S02]  /*4f90*/  UMOV UR6, 0x1 ;  /* 0x0000000100067882 */ /* 0x000fe40000000000 */
[----:B------:R-:W-:-:S04]  /*4fa0*/  USHF.R.U32.HI UR4, URZ, 0x5, UR4 ;  /* 0x00000005ff047899 */ /* 0x000fc80008011604 */
[----:B------:R-:W-:Y:S02]  /*4fb0*/  USHF.L.U32 UR5, UR5, UR4, URZ ;  /* 0x0000000405057299 */ /* 0x000fe400080006ff */
[----:B------:R-:W-:-:S04]  /*4fc0*/  USHF.L.U32 UR4, UR6, UR4, URZ ;  /* 0x0000000406047299 */ /* 0x000fc800080006ff */
[----:B-1----:R-:W-:-:S04]  /*4fd0*/  LOP3.LUT R0, R0, UR5, RZ, 0xc0, !PT ;  /* 0x0000000500007c12 */ /* 0x002fc8000f8ec0ff */
[----:B------:R-:W-:-:S13]  /*4fe0*/  ISETP.NE.AND P0, PT, R0, UR5, PT ;  /* 0x0000000500007c0c */ /* 0x000fda000bf05270 */
[----:B------:R-:W-:Y:S05]  /*4ff0*/  @P0 BRA `(.L_x_103) ;  /* 0x0000000000580947 */ /* 0x000fea0003800000 */
[----:B------:R-:W1:Y:S02]  /*5000*/  LDS R0, [UR8+0x18] ;  /* 0x00001808ff007984 */ /* 0x000e640008000800 */
[----:B-1----:R-:W-:-:S04]  /*5010*/  LOP3.LUT R0, R0, UR4, RZ, 0xc0, !PT ;  /* 0x0000000400007c12 */ /* 0x002fc8000f8ec0ff */
[----:B------:R-:W-:-:S13]  /*5020*/  ISETP.NE.AND P0, PT, R0, UR4, PT ;  /* 0x0000000400007c0c */ /* 0x000fda000bf05270 */
[----:B------:R-:W-:Y:S05]  /*5030*/  @P0 BRA `(.L_x_104) ;  /* 0x00000000003c0947 */ /* 0x000fea0003800000 */
[----:B------:R-:W1:Y:S01]  /*5040*/  S2R R2, SR_LANEID ;  /* 0x0000000000027919 */ /* 0x000e620000000000 */
[----:B------:R-:W-:-:S06]  /*5050*/  ULOP3.LUT UR5, URZ, UR5, URZ, 0x33, !UPT ;  /* 0x00000005ff057292 */ /* 0x000fcc000f8e33ff */
[----:B------:R-:W-:-:S04]  /*5060*/  IMAD.U32 R0, RZ, RZ, UR5 ;  /* 0x00000005ff007e24 */ /* 0x000fc8000f8e00ff */
[----:B------:R2:W4:Y:S02]  /*5070*/  REDUX UR7, R0 ;  /* 0x00000000000773c4 */ /* 0x0005240000000000 */
[----:B------:R1:W-:Y:S01]  /*5080*/  UTCATOMSWS.AND URZ, UR5 ;  /* 0x0000000500ff79e3 */ /* 0x0003e20008000000 */
[----:B--2---:R-:W-:Y:S01]  /*5090*/  LOP3.LUT R0, RZ, UR4, RZ, 0x33, !PT ;  /* 0x00000004ff007c12 */ /* 0x004fe2000f8e33ff */
[----:B------:R-:W-:Y:S02]  /*50a0*/  VOTEU.ANY UR4, UPT, PT ;  /* 0x0000000000047886 */ /* 0x000fe400038e0100 */
[----:B------:R-:W-:Y:S02]  /*50b0*/  UFLO.U32 UR4, UR4 ;  /* 0x00000004000472bd */ /* 0x000fe400080e0000 */
[----:B------:R-:W2:Y:S04]  /*50c0*/  REDUX UR6, R0 ;  /* 0x00000000000673c4 */ /* 0x000ea80000000000 */
[----:B-1----:R-:W-:-:S02]  /*50d0*/  ISETP.EQ.U32.AND P0, PT, R2, UR4, PT ;  /* 0x0000000402007c0c */ /* 0x002fc4000bf02070 */
[----:B----4-:R-:W-:-:S11]  /*50e0*/  MOV R2, UR7 ;  /* 0x0000000700027c02 */ /* 0x010fd60008000f00 */
[----:B------:R1:W-:Y:S01]  /*50f0*/  @P0 ATOMS.AND RZ, [UR8+0x14], R2 ;  /* 0x00001402ffff098c */ /* 0x0003e2000a800008 */
[----:B--2---:R-:W-:-:S05]  /*5100*/  IMAD.U32 R0, RZ, RZ, UR6 ;  /* 0x00000006ff007e24 */ /* 0x004fca000f8e00ff */
[----:B------:R1:W-:Y:S01]  /*5110*/  @P0 ATOMS.AND RZ, [UR8+0x18], R0 ;  /* 0x00001800ffff098c */ /* 0x0003e2000a800008 */
[----:B------:R-:W-:Y:S05]  /*5120*/  BRA `(.L_x_105) ;  /* 0x0000000000147947 */ /* 0x000fea0003800000 */
.L_x_104:
[----:B------:R-:W-:Y:S02]  /*5130*/  MOV R2, 0x5150 ;  /* 0x0000515000027802 */ /* 0x000fe40000000f00 */
[----:B---3-5:R-:W-:Y:S05]  /*5140*/  CALL.REL.NOINC `($__internal_0_$__cuda_sm10x_tcgen05_guardrail_trap_col_being_dealloced_not_returned_by_alloc) ;  /* 0x00000054004c7944 */ /* 0x028fea0003c00000 */
[----:B------:R-:W-:Y:S05]  /*5150*/  BRA `(.L_x_105) ;  /* 0x0000000000087947 */ /* 0x000fea0003800000 */
.L_x_103:
[----:B------:R-:W-:Y:S02]  /*5160*/  MOV R2, 0x5180 ;  /* 0x0000518000027802 */ /* 0x000fe40000000f00 */
[----:B---3-5:R-:W-:Y:S05]  /*5170*/  CALL.REL.NOINC `($__internal_2_$__cuda_sm10x_tcgen05_guardrail_trap_unallocated_columns_being_dealloced) ;  /* 0x0000005400587944 */ /* 0x028fea0003c00000 */
.L_x_105:
[----:B------:R-:W-:Y:S01]  /*5180*/  NOP ;  /* 0x0000000000007918 */ /* 0x000fe20000000000 */
[----:B------:R-:W-:Y:S05]  /*5190*/  EXIT ;  /* 0x000000000000794d */ /* 0x000fea0003800000 */
.L_x_87:
[----:B------:R-:W-:-:S09]  /*51a0*/  UISETP.NE.OR UP0, UPT, UR20, 0x3, !UP3 ;  /* 0x000000031400788c */ /* 0x000fd2000df05670 */
[----:B------:R-:W-:Y:S05]  /*51b0*/  BRA.U UP0, `(.L_x_106) ;  /* 0x0000000d00f47547 */ /* 0x000fea000b800000 */
[----:B------:R-:W1:Y:S01]  /*51c0*/  LDCU.64 UR4, c[0x0][0x888] ;  /* 0x00011100ff0477ac */ /* 0x000e620008000a00 */
[----:B------:R-:W2:Y:S01]  /*51d0*/  LDC.64 R12, c[0x0][0x348] ;  /* 0x0000d200ff0c7b82 */ /* 0x000ea20000000a00 */
[----:B------:R-:W-:Y:S02]  /*51e0*/  HFMA2 R9, -RZ, RZ, 0, 0 ;  /* 0x00000000ff097431 */ /* 0x000fe400000001ff */
[----:B------:R-:W-:Y:S01]  /*51f0*/  IMAD.MOV.U32 R11, RZ, RZ, 0x1 ;  /* 0x00000001ff0b7424 */ /* 0x000fe200078e00ff */
[----:B------:R-:W3:Y:S01]  /*5200*/  LDCU UR43, c[0x0][0x370] ;  /* 0x00006e00ff2b77ac */ /* 0x000ee20008000800 */
[----:B------:R-:W-:Y:S01]  /*5210*/  IMAD.MOV.U32 R10, RZ, RZ, RZ ;  /* 0x000000ffff0a7224 */ /* 0x000fe200078e00ff */
[----:B------:R-:W-:Y:S01]  /*5220*/  MOV R8, 0x3800 ;  /* 0x0000380000087802 */ /* 0x000fe20000000f00 */
[----:B------:R-:W3:Y:S01]  /*5230*/  LDCU.128 UR52, c[0x0][0xb10] ;  /* 0x00016200ff3477ac */ /* 0x000ee20008000c00 */
[----:B------:R-:W4:Y:S01]  /*5240*/  LDCU UR37, c[0x0][0x374] ;  /* 0x00006e80ff2577ac */ /* 0x000f220008000800 */
[----:B------:R-:W4:Y:S01]  /*5250*/  LDCU.64 UR40, c[0x0][0x890] ;  /* 0x00011200ff2877ac */ /* 0x000f220008000a00 */
[----:B-1----:R-:W-:Y:S01]  /*5260*/  UISETP.NE.U32.AND UP0, UPT, UR4, URZ, UPT ;  /* 0x000000ff0400728c */ /* 0x002fe2000bf05070 */
[----:B------:R-:W1:Y:S01]  /*5270*/  LDCU UR15, c[0x0][0xb0c] ;  /* 0x00016180ff0f77ac */ /* 0x000e620008000800 */
[----:B------:R-:W2:Y:S01]  /*5280*/  LDCU UR50, c[0x0][0xb20] ;  /* 0x00016400ff3277ac */ /* 0x000ea20008000800 */
[----:B------:R-:W2:Y:S01]  /*5290*/  LDCU UR4, c[0x0][0xb30] ;  /* 0x00016600ff0477ac */ /* 0x000ea20008000800 */
[----:B---3--:R-:W-:-:S02]  /*52a0*/  UIMAD.WIDE.U32 UR8, UR43, UR52, URZ ;  /* 0x000000342b0872a5 */ /* 0x008fc4000f8e00ff */
[----:B----4-:R-:W-:Y:S02]  /*52b0*/  UIMAD.WIDE.U32 UR10, UR37, UR55, URZ ;  /* 0x00000037250a72a5 */ /* 0x010fe4000f8e00ff */
[----:B------:R-:W-:Y:S02]  /*52c0*/  UISETP.NE.U32.AND UP6, UPT, UR40, URZ, UPT ;  /* 0x000000ff2800728c */ /* 0x000fe4000bfc5070 */
[----:B------:R-:W-:Y:S01]  /*52d0*/  UISETP.NE.AND.EX UP5, UPT, UR5, URZ, UPT, UP0 ;  /* 0x000000ff0500728c */ /* 0x000fe2000bfa5300 */
[----:B------:R-:W-:Y:S01]  /*52e0*/  UMOV UR6, 0x400 ;  /* 0x0000040000067882 */ /* 0x000fe20000000000 */
[----:B------:R-:W-:Y:S01]  /*52f0*/  UISETP.NE.AND UP0, UPT, UR42, 0x1, UPT ;  /* 0x000000012a00788c */ /* 0x000fe2000bf05270 */
[----:B------:R-:W-:Y:S01]  /*5300*/  UMOV UR8, UR9 ;  /* 0x0000000900087c82 */ /* 0x000fe20008000000 */
[----:B------:R-:W-:Y:S01]  /*5310*/  UMOV UR45, UR11 ;  /* 0x0000000b002d7c82 */ /* 0x000fe20008000000 */
[----:B------:R-:W-:Y:S02]  /*5320*/  USEL UR49, URZ, 0x1, UP4 ;  /* 0x00000001ff317887 */ /* 0x000fe4000a000000 */
[----:B-1----:R-:W-:Y:S01]  /*5330*/  UISETP.NE.AND UP0, UPT, UR15, 0x1, UPT ;  /* 0x000000010f00788c */ /* 0x002fe2000bf05270 */
[----:B------:R-:W-:Y:S01]  /*5340*/  UMOV UR21, URZ ;  /* 0x000000ff00157c82 */ /* 0x000fe20008000000 */
[----:B------:R-:W-:-:S02]  /*5350*/  UPLOP3.LUT UP1, UPT, UPT, UPT, UPT, 0x40, 0x4 ;  /* 0x000000000004789c */ /* 0x000fc40003f2e870 */
[----:B------:R-:W-:Y:S01]  /*5360*/  UISETP.GE.AND UP3, UPT, UR42, 0x1, UPT ;  /* 0x000000012a00788c */ /* 0x000fe2000bf66270 */
[----:B------:R-:W1:Y:S01]  /*5370*/  LDCU.64 UR22, c[0x0][0xb28] ;  /* 0x00016500ff1677ac */ /* 0x000e620008000a00 */
[----:B------:R-:W-:Y:S02]  /*5380*/  ULEA UR6, UR44, UR6, 0x18 ;  /* 0x000000062c067291 */ /* 0x000fe4000f8ec0ff */
[----:B------:R-:W-:Y:S02]  /*5390*/  UISETP.NE.AND.EX UP6, UPT, UR41, URZ, UPT, UP6 ;  /* 0x000000ff2900728c */ /* 0x000fe4000bfc5360 */
[----:B------:R-:W-:Y:S02]  /*53a0*/  USHF.R.U32.HI UR46, URZ, UR53, UR8 ;  /* 0x00000035ff2e7299 */ /* 0x000fe40008011608 */
[----:B--2---:R-:W-:Y:S02]  /*53b0*/  USHF.R.U32.HI UR45, URZ, UR50, UR45 ;  /* 0x00000032ff2d7299 */ /* 0x004fe4000801162d */
[----:B------:R-:W-:-:S02]  /*53c0*/  UISETP.NE.AND UP0, UPT, UR54, 0x1, UPT ;  /* 0x000000013600788c */ /* 0x000fc4000bf05270 */
[----:B------:R-:W-:-:S11]  /*53d0*/  UISETP.NE.AND UP4, UPT, UR4, 0x1, UPT ;  /* 0x000000010400788c */ /* 0x000fd6000bf85270 */
.L_x_114:
[C---:B------:R-:W-:Y:S02]  /*53e0*/  LEA R3, R10.reuse, UR6, 0x3 ;  /* 0x000000060a037c11 */ /* 0x040fe4000f8e18ff */
[----:B------:R-:W-:Y:S02]  /*53f0*/  SHF.L.U32 R0, R9, 0x1f, RZ ;  /* 0x0000001f09007819 */ /* 0x000fe400000006ff */
[----:B------:R-:W-:Y:S02]  /*5400*/  LEA R4, R10, UR6, 0x4 ;  /* 0x000000060a047c11 */ /* 0x000fe4000f8e20ff */
[----:B--2---:R-:W2:Y:S02]  /*5410*/  SYNCS.PHASECHK.TRANS64.TRYWAIT P0, [R3+URZ+0x260], R0 ;  /* 0x00026000030075a7 */ /* 0x004ea400080011ff */
[----:B--2---:R-:W-:Y:S05]  /*5420*/  @!P0 BRA `(.L_x_107) ;  /* 0x0000004c00fc8947 */ /* 0x004fea0003800000 */
.L_x_236:
[----:B------:R-:W3:Y:S01]  /*5430*/  LDS.128 R4, [R4+0x2f0] ;  /* 0x0002f00004047984 */ /* 0x000ee20000000c00 */
[----:B------:R-:W-:Y:S01]  /*5440*/  UISETP.GE.AND UP0, UPT, UR42, 0x1, UPT ;  /* 0x000000012a00788c */ /* 0x000fe2000bf06270 */
[----:B------:R-:W-:Y:S01]  /*5450*/  @!PT LDS RZ, [RZ] ;  /* 0x00000000fffff984 */ /* 0x000fe20000000800 */
[----:B------:R-:W-:Y:S01]  /*5460*/  @!PT LDS RZ, [RZ] ;  /* 0x00000000fffff984 */ /* 0x000fe20000000800 */
[----:B------:R-:W-:Y:S01]  /*5470*/  @!PT LDS RZ, [RZ] ;  /* 0x00000000fffff984 */ /* 0x000fe20000000800 */
[----:B------:R-:W-:Y:S01]  /*5480*/  @!PT LDS RZ, [RZ] ;  /* 0x00000000fffff984 */ /* 0x000fe20000000800 */
[----:B------:R4:W-:Y:S06]  /*5490*/  MEMBAR.ALL.CTA ;  /* 0x0000000000007992 */ /* 0x0009ec0000008000 */
[----:B----4-:R-:W4:Y:S01]  /*54a0*/  FENCE.VIEW.ASYNC.S ;  /* 0x00000000000073c6 */ /* 0x010f220000000000 */
[----:B---3--:R-:W-:Y:S11]  /*54b0*/  LOP3.LUT P0, RZ, R6, 0x1, RZ, 0xc0, !PT ;  /* 0x0000000106ff7812 */ /* 0x008ff6000780c0ff */
[----:B------:R-:W-:Y:S02]  /*54c0*/  @!UPT UIADD3 URZ, UPT, UPT, URZ, URZ, URZ ;  /* 0x000000fffffff290 */ /* 0x000fe4000fffe0ff */
[----:B----4-:R-:W-:Y:S01]  /*54d0*/  VOTEU.ANY UP3, P0 ;  /* 0x0000000000ff7886 */ /* 0x010fe20000060100 */
[----:B------:R-:W-:Y:S11]  /*54e0*/  PLOP3.LUT P0, PT, PT, PT, UP3, 0x80, 0x8 ;  /* 0x000000000008781c */ /* 0x000ff60003f0f038 */
[----:B------:R-:W-:Y:S02]  /*54f0*/  @!UPT UIADD3 URZ, UPT, UPT, URZ, URZ, URZ ;  /* 0x000000fffffff290 */ /* 0x000fe4000fffe0ff */
[----:B--2---:R-:W-:Y:S02]  /*5500*/  @P0 SHF.R.U32.HI R0, RZ, 0x10, R5 ;  /* 0x00000010ff000819 */ /* 0x004fe40000011605 */
[----:B------:R-:W-:Y:S02]  /*5510*/  @P0 MOV R2, R4 ;  /* 0x0000000400020202 */ /* 0x000fe40000000f00 */
[----:B------:R-:W-:Y:S01]  /*5520*/  @P0 R2UR UR4, R0 ;  /* 0x00000000000402ca */ /* 0x000fe200000e0000 */
[----:B------:R-:W-:Y:S01]  /*5530*/  VIADD R0, R3, 0x270 ;  /* 0x0000027003007836 */ /* 0x000fe20000000000 */
[----:B------:R-:W-:Y:S02]  /*5540*/  @P0 LOP3.LUT R4, R5, 0xffff, RZ, 0xc0, !PT ;  /* 0x0000ffff05040812 */ /* 0x000fe400078ec0ff */
[----:B------:R-:W-:Y:S02]  /*5550*/  @P0 R2UR UR7, R2 ;  /* 0x00000000020702ca */ /* 0x000fe400000e0000 */
[----:B------:R-:W-:Y:S02]  /*5560*/  PRMT R0, RZ, 0x654, R0 ;  /* 0x00000654ff007816 */ /* 0x000fe40000000000 */
[----:B------:R-:W-:Y:S02]  /*5570*/  @P0 R2UR UR5, R4 ;  /* 0x00000000040502ca */ /* 0x000fe400000e0000 */
[----:B------:R2:W-:Y:S03]  /*5580*/  SYNCS.ARRIVE.TRANS64.RED.A1T0 RZ, [R0+URZ], RZ ;  /* 0x000000ff00ff79a7 */ /* 0x0005e600081004ff */
[----:B------:R-:W-:Y:S04]  /*5590*/  @UP3 UMOV UR29, UR4 ;  /* 0x00000004001d3c82 */ /* 0x000fe80008000000 */
[----:B------:R-:W-:Y:S04]  /*55a0*/  @UP3 UMOV UR14, UR7 ;  /* 0x00000007000e3c82 */ /* 0x000fe80008000000 */
[----:B------:R-:W-:Y:S01]  /*55b0*/  @UP3 UMOV UR13, UR5 ;  /* 0x00000005000d3c82 */ /* 0x000fe20008000000 */
[----:B------:R-:W-:Y:S05]  /*55c0*/  BRA.U !UP0, `(.L_x_108) ;  /* 0x0000000108c07547 */ /* 0x000fea000b800000 */
[----:B------:R-:W-:Y:S02]  /*55d0*/  UIMAD.WIDE.U32 UR10, UR13, UR55, URZ ;  /* 0x000000370d0a72a5 */ /* 0x000fe4000f8e00ff */
[----:B------:R-:W-:Y:S02]  /*55e0*/  UP2UR UR12, UPR, URZ, 0x4 ;  /* 0x00000004ff0c7883 */ /* 0x000fe40008000000 */
[----:B------:R-:W-:Y:S02]  /*55f0*/  UISETP.NE.AND UP2, UPT, UR54, 0x1, UPT ;  /* 0x000000013600788c */ /* 0x000fe4000bf45270 */
[----:B------:R-:W-:Y:S02]  /*5600*/  UIMAD.WIDE.U32 UR16, UR14, UR52, URZ ;  /* 0x000000340e1072a5 */ /* 0x000fe4000f8e00ff */
[----:B------:R-:W-:Y:S02]  /*5610*/  USEL UR4, UR37, UR45, !UP2 ;  /* 0x0000002d25047287 */ /* 0x000fe4000d000000 */
[----:B------:R-:W-:Y:S02]  /*5620*/  UISETP.NE.AND UP0, UPT, UR15, 0x1, UPT ;  /* 0x000000010f00788c */ /* 0x000fe4000bf05270 */
[----:B------:R-:W-:Y:S02]  /*5630*/  UP2UR UR20, UPR, URZ, 0x2 ;  /* 0x00000002ff147883 */ /* 0x000fe40008000000 */
[----:B------:R-:W-:Y:S02]  /*5640*/  UISETP.NE.AND UP1, UPT, UR42, 0x1, UPT ;  /* 0x000000012a00788c */ /* 0x000fe4000bf25270 */
[----:B-1----:R-:W-:Y:S02]  /*5650*/  UIMAD.WIDE.U32 UR18, UR4, UR22, URZ ;  /* 0x00000016041272a5 */ /* 0x002fe4000f8e00ff */
[----:B------:R-:W-:Y:S01]  /*5660*/  USEL UR8, UR43, UR46, !UP0 ;  /* 0x0000002e2b087287 */ /* 0x000fe2000c000000 */
[----:B------:R-:W-:Y:S02]  /*5670*/  UMOV UR5, UR11 ;  /* 0x0000000b00057c82 */ /* 0x000fe40008000000 */
[----:B------:R-:W-:Y:S02]  /*5680*/  USHF.R.U32.HI UR7, URZ, UR50, UR5 ;  /* 0x00000032ff077299 */ /* 0x000fe40008011605 */
[----:B------:R-:W-:Y:S02]  /*5690*/  UIMAD.WIDE.U32 UR24, UR8, UR22, URZ ;  /* 0x00000016081872a5 */ /* 0x000fe4000f8e00ff */
[----:B------:R-:W-:Y:S02]  /*56a0*/  USEL UR7, UR13, UR7, !UP2 ;  /* 0x000000070d077287 */ /* 0x000fe4000d000000 */
[----:B------:R-:W-:Y:S02]  /*56b0*/  UISETP.NE.AND UP2, UPT, UR12, URZ, UPT ;  /* 0x000000ff0c00728c */ /* 0x000fe4000bf45270 */
[----:B------:R-:W-:Y:S01]  /*56c0*/  UIMAD.WIDE.U32 UR10, UR7, UR22, URZ ;  /* 0x00000016070a72a5 */ /* 0x000fe2000f8e00ff */
[----:B------:R-:W-:Y:S02]  /*56d0*/  UMOV UR5, UR17 ;  /* 0x0000001100057c82 */ /* 0x000fe40008000000 */
[----:B------:R-:W-:Y:S03]  /*56e0*/  USHF.R.U32.HI UR9, URZ, UR53, UR5 ;  /* 0x00000035ff097299 */ /* 0x000fe60008011605 */
[----:B------:R-:W-:Y:S02]  /*56f0*/  UMOV UR5, UR19 ;  /* 0x0000001300057c82 */ /* 0x000fe40008000000 */
[----:B------:R-:W-:Y:S03]  /*5700*/  @UP1 USHF.R.U32.HI UR4, URZ, UR23, UR5 ;  /* 0x00000017ff041299 */ /* 0x000fe60008011605 */
[----:B------:R-:W-:Y:S01]  /*5710*/  UMOV UR5, UR25 ;  /* 0x0000001900057c82 */ /* 0x000fe20008000000 */
[----:B------:R-:W-:Y:S02]  /*5720*/  UIMAD UR4, UR42, UR4, URZ ;  /* 0x000000042a0472a4 */ /* 0x000fe4000f8e02ff */
[----:B------:R-:W-:Y:S02]  /*5730*/  @UP1 USHF.R.U32.HI UR8, URZ, UR23, UR5 ;  /* 0x00000017ff081299 */ /* 0x000fe40008011605 */
[----:B------:R-:W-:Y:S02]  /*5740*/  USEL UR5, UR14, UR9, !UP0 ;  /* 0x000000090e057287 */ /* 0x000fe4000c000000 */
[----:B------:R-:W-:Y:S02]  /*5750*/  UIMAD UR9, UR42, UR8, URZ ;  /* 0x000000082a0972a4 */ /* 0x000fe4000f8e02ff */
[----:B------:R-:W-:Y:S03]  /*5760*/  UISETP.GE.AND UP0, UPT, UR7, UR4, UPT ;  /* 0x000000040700728c */ /* 0x000fe6000bf06270 */
[----:B------:R-:W-:Y:S01]  /*5770*/  UMOV UR4, UR11 ;  /* 0x0000000b00047c82 */ /* 0x000fe20008000000 */
[----:B------:R-:W-:Y:S02]  /*5780*/  UISETP.GE.OR UP0, UPT, UR5, UR9, UP0 ;  /* 0x000000090500728c */ /* 0x000fe40008706670 */
[----:B------:R-:W-:Y:S02]  /*5790*/  USHF.R.U32.HI UR4, URZ, UR23, UR4 ;  /* 0x00000017ff047299 */ /* 0x000fe40008011604 */
[----:B------:R-:W-:Y:S02]  /*57a0*/  UIMAD.WIDE.U32 UR10, UR5, UR22, URZ ;  /* 0x00000016050a72a5 */ /* 0x000fe4000f8e00ff */
[----:B------:R-:W-:Y:S04]  /*57b0*/  USEL UR12, UR7, UR4, !UP1 ;  /* 0x00000004070c7287 */ /* 0x000fe8000c800000 */
[----:B------:R-:W-:Y:S01]  /*57c0*/  UIADD3 UR9, UPT, UPT, -UR12, URZ, URZ ;  /* 0x000000ff0c097290 */ /* 0x000fe2000fffe1ff */
[----:B------:R-:W-:Y:S02]  /*57d0*/  @!UP0 UMOV UR4, UR11 ;  /* 0x0000000b00048c82 */ /* 0x000fe40008000000 */
[----:B------:R-:W-:Y:S02]  /*57e0*/  @!UP0 USHF.R.U32.HI UR4, URZ, UR23, UR4 ;  /* 0x00000017ff048299 */ /* 0x000fe40008011604 */
[----:B------:R-:W-:Y:S02]  /*57f0*/  UIMAD UR9, UR42, UR9, UR7 ;  /* 0x000000092a0972a4 */ /* 0x000fe4000f8e0207 */
[----:B------:R-:W-:Y:S02]  /*5800*/  @!UP0 USEL UR4, UR5, UR4, !UP1 ;  /* 0x0000000405048287 */ /* 0x000fe4000c800000 */
[----:B------:R-:W-:Y:S02]  /*5810*/  UISETP.NE.AND UP1, UPT, UR20, URZ, UPT ;  /* 0x000000ff1400728c */ /* 0x000fe4000bf25270 */
[----:B------:R-:W-:Y:S02]  /*5820*/  @!UP0 UIMAD UR8, UR8, UR9, UR4 ;  /* 0x00000009080882a4 */ /* 0x000fe4000f8e0204 */
[----:B------:R-:W-:Y:S02]  /*5830*/  @!UP0 UIADD3 UR10, UPT, UPT, UR12, -UR4, URZ ;  /* 0x800000040c0a8290 */ /* 0x000fe4000fffe0ff */
[----:B------:R-:W-:Y:S02]  /*5840*/  UIADD3 UR9, UPT, UPT, -UR7, URZ, URZ ;  /* 0x000000ff07097290 */ /* 0x000fe4000fffe1ff */
[----:B------:R-:W-:Y:S02]  /*5850*/  UIADD3 UR4, UPT, UPT, -UR5, URZ, URZ ;  /* 0x000000ff05047290 */ /* 0x000fe4000fffe1ff */
[----:B------:R-:W-:Y:S03]  /*5860*/  @!UP0 UIMAD UR7, UR10, UR42, UR5 ;  /* 0x0000002a0a0782a4 */ /* 0x000fe6000f8e0205 */
[----:B------:R-:W-:Y:S01]  /*5870*/  @!UP0 UMOV UR5, UR8 ;  /* 0x0000000800058c82 */ /* 0x000fe20008000000 */
[----:B------:R-:W-:Y:S02]  /*5880*/  UIMAD UR8, UR15, UR4, UR14 ;  /* 0x000000040f0872a4 */ /* 0x000fe4000f8e020e */
[----:B------:R-:W-:Y:S02]  /*5890*/  UIMAD UR4, UR54, UR9, UR13 ;  /* 0x00000009360472a4 */ /* 0x000fe4000f8e020d */
[----:B------:R-:W-:Y:S02]  /*58a0*/  UIMAD UR14, UR5, UR15, UR8 ;  /* 0x0000000f050e72a4 */ /* 0x000fe4000f8e0208 */
[----:B------:R-:W-:Y:S11]  /*58b0*/  UIMAD UR13, UR7, UR54, UR4 ;  /* 0x00000036070d72a4 */ /* 0x000ff6000f8e0204 */
[----:B------:R-:W-:Y:S01]  /*58c0*/  @!UPT UIADD3 URZ, UPT, UPT, URZ, URZ, URZ ;  /* 0x000000fffffff290 */ /* 0x000fe2000fffe0ff */
.L_x_108:
[----:B------:R-:W3:Y:S01]  /*58d0*/  @!UP4 LDCU.128 UR16, c[0x0][0xb10] ;  /* 0x00016200ff10c7ac */ /* 0x000ee20008000c00 */
[----:B------:R-:W-:Y:S04]  /*58e0*/  ISETP.NE.U32.AND P0, PT, RZ, UR40, PT ;  /* 0x00000028ff007c0c */ /* 0x000fe8000bf05070 */
[----:B------:R-:W-:Y:S01]  /*58f0*/  ISETP.NE.AND.EX P0, PT, RZ, UR41, PT, P0 ;  /* 0x00000029ff007c0c */ /* 0x000fe2000bf05300 */
[----:B------:R-:W4:Y:S01]  /*5900*/  @!UP4 LDCU UR5, c[0x0][0xb0c] ;  /* 0x00016180ff05c7ac */ /* 0x000f220008000800 */
[----:B---3--:R-:W-:Y:S02]  /*5910*/  UIMAD.WIDE.U32 UR8, UR14, UR16, URZ ;  /* 0x000000100e0872a5 */ /* 0x008fe4000f8e00ff */
[----:B------:R-:W-:Y:S05]  /*5920*/  UIMAD.WIDE.U32 UR10, UR13, UR19, URZ ;  /* 0x000000130d0a72a5 */ /* 0x000fea000f8e00ff */
[----:B------:R-:W-:Y:S01]  /*5930*/  @!UP4 UMOV UR4, UR9 ;  /* 0x000000090004cc82 */ /* 0x000fe20008000000 */
[----:B----4-:R-:W-:Y:S02]  /*5940*/  @!UP4 UISETP.NE.AND UP0, UPT, UR5, 0x1, UPT ;  /* 0x000000010500c88c */ /* 0x010fe4000bf05270 */
[----:B------:R-:W-:Y:S01]  /*5950*/  @!UP4 USHF.R.U32.HI UR4, URZ, UR17, UR4 ;  /* 0x00000011ff04c299 */ /* 0x000fe20008011604 */
[----:B------:R-:W-:Y:S03]  /*5960*/  @!UP4 UMOV UR7, UR11 ;  /* 0x0000000b0007cc82 */ /* 0x000fe60008000000 */
[----:B------:R-:W-:Y:S02]  /*5970*/  @!UP4 USEL UR8, UR14, UR4, !UP0 ;  /* 0x000000040e08c287 */ /* 0x000fe4000c000000 */
[----:B------:R-:W-:Y:S05]  /*5980*/  @!UP4 UISETP.NE.AND UP0, UPT, UR18, 0x1, UPT ;  /* 0x000000011200c88c */ /* 0x000fea000bf05270 */
[----:B------:R-:W3:Y:S02]  /*5990*/  @!UP4 LDCU UR4, c[0x0][0xb20] ;  /* 0x00016400ff04c7ac */ /* 0x000ee40008000800 */
[----:B---3--:R-:W-:Y:S04]  /*59a0*/  @!UP4 USHF.R.U32.HI UR7, URZ, UR4, UR7 ;  /* 0x00000004ff07c299 */ /* 0x008fe80008011607 */
[----:B------:R-:W-:Y:S04]  /*59b0*/  @!UP4 USEL UR7, UR13, UR7, !UP0 ;  /* 0x000000070d07c287 */ /* 0x000fe8000c000000 */
[----:B------:R-:W-:Y:S02]  /*59c0*/  @!UP4 UIADD3 UR4, UPT, UPT, -UR8, UR7, URZ ;  /* 0x000000070804c290 */ /* 0x000fe4000fffe1ff */
[----:B------:R-:W-:Y:S02]  /*59d0*/  @!UP4 UIADD3 UR7, UPT, UPT, UR8, -UR7, URZ ;  /* 0x800000070807c290 */ /* 0x000fe4000fffe0ff */
[----:B------:R-:W-:Y:S02]  /*59e0*/  @!UP4 UIMAD UR14, UR4, UR5, UR14 ;  /* 0x00000005040ec2a4 */ /* 0x000fe4000f8e020e */
[----:B------:R-:W-:Y:S01]  /*59f0*/  @!UP4 UIMAD UR13, UR7, UR18, UR13 ;  /* 0x00000012070dc2a4 */ /* 0x000fe2000f8e020d */
[----:B------:R-:W-:Y:S11]  /*5a00*/  BRA.U UP1, `(.L_x_109) ;  /* 0x0000000101107547 */ /* 0x000ff6000b800000 */
[----:B------:R-:W-:Y:S04]  /*5a10*/  MOV R2, UR49 ;  /* 0x0000003100027c02 */ /* 0x000fe80008000f00 */
[----:B------:R-:W-:Y:S04]  /*5a20*/  SHF.L.U32 R2, R2, 0x1f, RZ ;  /* 0x0000001f02027819 */ /* 0x000fe800000006ff */
[----:B------:R-:W3:Y:S02]  /*5a30*/  SYNCS.PHASECHK.TRANS64.TRYWAIT P1, [UR6+0x258], R2 ;  /* 0x00025802ff0075a7 */ /* 0x000ee40008021106 */
[----:B---3--:R-:W-:Y:S05]  /*5a40*/  @!P1 BRA `(.L_x_110) ;  /* 0x0000004800889947 */ /* 0x008fea0003800000 */
.L_x_109:
[----:B------:R-:W-:Y:S05]  /*5a50*/  BRA.U !UP6, `(.L_x_111) ;  /* 0x000000010e387547 */ /* 0x000fea000b800000 */
[----:B------:R-:W-:Y:S01]  /*5a60*/  UPLOP3.LUT UP2, UPT, UPT, UPT, UP5, 0x80, 0x8 ;  /* 0x000000000008789c */ /* 0x000fe20003f4f050 */
[----:B--2---:R-:W-:Y:S01]  /*5a70*/  HFMA2 R0, -RZ, RZ, 0, 5.9604644775390625e-08 ;  /* 0x00000001ff007431 */ /* 0x004fe200000001ff */
[----:B------:R-:W2:Y:S01]  /*5a80*/  LDCU.64 UR8, c[0x0][0x358] ;  /* 0x00006b00ff0877ac */ /* 0x000ea20008000a00 */
[----:B------:R-:W-:Y:S03]  /*5a90*/  IMAD.MOV.U32 R129, RZ, RZ, 0x1 ;  /* 0x00000001ff817424 */ /* 0x000fe600078e00ff */
[----:B------:R-:W-:Y:S05]  /*5aa0*/  PLOP3.LUT P1, PT, PT, PT, UP2, 0x80, 0x8 ;  /* 0x000000000008781c */ /* 0x000fea0003f2f028 */
[----:B------:R-:W3:Y:S01]  /*5ab0*/  @UP2 LDCU.64 UR4, c[0x0][0x888] ;  /* 0x00011100ff0427ac */ /* 0x000ee20008000a00 */
[----:B------:R-:W-:Y:S07]  /*5ac0*/  @UP2 UIMAD UR7, UR36, UR40, URZ ;  /* 0x00000028240722a4 */ /* 0x000fee000f8e02ff */
[----:B------:R-:W-:Y:S01]  /*5ad0*/  @!P1 PRMT R129, R0, 0x7610, R129 ;  /* 0x0000761000819816 */ /* 0x000fe20000000081 */
[----:B---3--:R-:W-:Y:S06]  /*5ae0*/  @UP2 UIMAD.WIDE UR4, UR7, 0x4, UR4 ;  /* 0x00000004070428a5 */ /* 0x008fec000f8e0204 */
[----:B-----5:R-:W-:Y:S01]  /*5af0*/  IMAD.U32 R74, RZ, RZ, UR4 ;  /* 0x00000004ff4a7e24 */ /* 0x020fe2000f8e00ff */
[----:B------:R-:W-:Y:S04]  /*5b00*/  MOV R75, UR5 ;  /* 0x00000005004b7c02 */ /* 0x000fe80008000f00 */
[----:B------:R-:W3:Y:S01]  /*5b10*/  @!UP2 LDCU UR4, c[0x0][0x880] ;  /* 0x00011000ff04a7ac */ /* 0x000ee20008000800 */
[----:B--2---:R4:W5:Y:S02]  /*5b20*/  @P1 LDG.E R74, desc[UR8][R74.64] ;  /* 0x000000084a4a1981 */ /* 0x004964000c1e1900 */
[----:B---34-:R-:W-:Y:S07]  /*5b30*/  @!P1 IMAD.U32 R74, RZ, RZ, UR4 ;  /* 0x00000004ff4a9e24 */ /* 0x018fee000f8e00ff */
.L_x_111:
[----:B-----5:R-:W-:Y:S01]  /*5b40*/  @!P0 FSETP.EQ.AND P1, PT, R74, RZ, PT ;  /* 0x000000ff4a00820b */ /* 0x020fe20003f22000 */
[----:B------:R-:W-:Y:S01]  /*5b50*/  @!UPT UIADD3 URZ, UPT, UPT, URZ, URZ, URZ ;  /* 0x000000fffffff290 */ /* 0x000fe2000fffe0ff */
[----:B------:R-:W-:Y:S11]  /*5b60*/  @!P0 BRA `(.L_x_112) ;  /* 0x0000000000148947 */ /* 0x000ff60003800000 */
[----:B------:R-:W-:Y:S02]  /*5b70*/  LOP3.LUT P0, RZ, R129, 0xff, RZ, 0xc0, !PT ;  /* 0x000000ff81ff7812 */ /* 0x000fe4000780c0ff */
[----:B------:R-:W-:Y:S04]  /*5b80*/  PLOP3.LUT P1, PT, PT, PT, UP2, 0x80, 0x8 ;  /* 0x000000000008781c */ /* 0x000fe80003f2f028 */
[----:B------:R-:W-:Y:S07]  /*5b90*/  PLOP3.LUT P1, PT, P1, PT, PT, 0x8, 0x80 ;  /* 0x000000000080781c */ /* 0x000fee0000f2e170 */
[----:B------:R-:W-:Y:S11]  /*5ba0*/  @P0 FSETP.EQ.AND P1, PT, R74, RZ, PT ;  /* 0x000000ff4a00020b */ /* 0x000ff60003f22000 */
[----:B------:R-:W-:Y:S02]  /*5bb0*/  @!UPT UIADD3 URZ, UPT, UPT, URZ, URZ, URZ ;  /* 0x000000fffffff290 */ /* 0x000fe4000fffe0ff */
.L_x_112:
[----:B------:R-:W-:Y:S01]  /*5bc0*/  ULEA UR7, UR21, UR6, 0x3 ;  /* 0x0000000615077291 */ /* 0x000fe2000f8e18ff */
[----:B--2---:R-:W-:Y:S02]  /*5bd0*/  SHF.L.U32 R0, R11, 0x1f, RZ ;  /* 0x0000001f0b007819 */ /* 0x004fe400000006ff */
[----:B------:R-:W-:Y:S01]  /*5be0*/  ELECT P0, URZ, PT ;  /* 0x0000000000ff782f */ /* 0x000fe20003800000 */
[----:B------:R-:W-:Y:S05]  /*5bf0*/  VIADD R10, R10, 0x1 ;  /* 0x000000010a0a7836 */ /* 0x000fea0000000000 */
[----:B------:R-:W2:Y:S02]  /*5c00*/  SYNCS.PHASECHK.TRANS64.TRYWAIT P2, [UR7+0x240], R0 ;  /* 0x00024000ff0075a7 */ /* 0x000ea40008041107 */
[----:B--2---:R-:W-:Y:S05]  /*5c10*/  @!P2 BRA `(.L_x_113) ;  /* 0x00000048002ca947 */ /* 0x004fea0003800000 */
.L_x_239:
[----:B------:R-:W-:Y:S01]  /*5c20*/  UIADD3 UR33, UPT, UPT, UR7, 0x230, URZ ;  /* 0x0000023007217890 */ /* 0x000fe2000fffe0ff */
[----:B------:R-:W-:Y:S01]  /*5c30*/  PLOP3.LUT P0, PT, P1, P0, PT, 0xf2, 0x2f ;  /* 0x00000000002f781c */ /* 0x000fe20000f01e72 */
[----:B------:R-:W-:Y:S01]  /*5c40*/  UMOV UR38, 0x0 ;  /* 0x0000000000267882 */ /* 0x000fe20000000000 */
[----:B------:R-:W-:Y:S01]  /*5c50*/  UMOV UR39, 0x10000000 ;  /* 0x1000000000277882 */ /* 0x000fe20000000000 */
[----:B------:R-:W-:Y:S01]  /*5c60*/  UMOV UR12, UR36 ;  /* 0x00000024000c7c82 */ /* 0x000fe20008000000 */
[----:B------:R-:W-:Y:S01]  /*5c70*/  UMOV UR20, UR36 ;  /* 0x0000002400147c82 */ /* 0x000fe20008000000 */
[----:B------:R-:W-:Y:S01]  /*5c80*/  UMOV UR28, UR36 ;  /* 0x00000024001c7c82 */ /* 0x000fe20008000000 */
[----:B------:R-:W-:Y:S01]  /*5c90*/  UMOV UR9, UR33 ;  /* 0x0000002100097c82 */ /* 0x000fe20008000000 */
[----:B------:R-:W-:Y:S01]  /*5ca0*/  UMOV UR17, UR33 ;  /* 0x0000002100117c82 */ /* 0x000fe20008000000 */
[----:B------:R-:W-:Y:S05]  /*5cb0*/  UMOV UR25, UR33 ;  /* 0x0000002100197c82 */ /* 0x000fea0008000000 */
[----:B--2---:R-:W-:Y:S01]  /*5cc0*/  @!P0 IADD3 R2, P1, PT, R12, 0x580, RZ ;  /* 0x000005800c028810 */ /* 0x004fe20007f3e0ff */
[----:B------:R-:W-:Y:S01]  /*5cd0*/  VOTEU.ALL UP1, P0 ;  /* 0x0000000000ff7886 */ /* 0x000fe20000020000 */
[----:B------:R-:W-:Y:S02]  /*5ce0*/  VOTEU.ALL UP0, P0 ;  /* 0x0000000000ff7886 */ /* 0x000fe40000000000 */
[----:B------:R-:W-:Y:S01]  /*5cf0*/  @!P0 R2UR UR5, R2 ;  /* 0x00000000020582ca */ /* 0x000fe200000e0000 */
[----:B------:R-:W-:Y:S01]  /*5d00*/  @!P0 IMAD.X R0, RZ, RZ, R13, P1 ;  /* 0x000000ffff008224 */ /* 0x000fe200008e060d */
[----:B------:R-:W-:Y:S01]  /*5d10*/  ISETP.NE.AND P1, PT, R10, 0x2, PT ;  /* 0x000000020a00780c */ /* 0x000fe20003f25270 */
[----:B------:R-:W-:Y:S02]  /*5d20*/  @!UP0 USHF.L.U32 UR35, UR47, 0x6, URZ ;  /* 0x000000062f238899 */ /* 0x000fe400080006ff */
[----:B------:R-:W-:Y:S01]  /*5d30*/  @!UP0 UIMAD UR34, UR48, 0x70, URZ ;  /* 0x00000070302288a4 */ /* 0x000fe2000f8e02ff */
[----:B------:R-:W-:Y:S01]  /*5d40*/  @!P0 R2UR UR4, R0 ;  /* 0x00000000000482ca */ /* 0x000fe200000e0000 */
[----:B------:R-:W-:Y:S01]  /*5d50*/  UIADD3 UR48, UPT, UPT, UR13, UR58, URZ ;  /* 0x0000003a0d307290 */ /* 0x000fe2000fffe0ff */
[----:B------:R-:W-:Y:S01]  /*5d60*/  SEL R0, RZ, 0x1, P1 ;  /* 0x00000001ff007807 */ /* 0x000fe20000800000 */
[----:B------:R-:W-:Y:S01]  /*5d70*/  @!UP0 UIADD3 UR10, UPT, UPT, UR34, 0x10, URZ ;  /* 0x00000010220a8890 */ /* 0x000fe2000fffe0ff */
[----:B------:R-:W-:Y:S01]  /*5d80*/  SEL R10, R10, RZ, P1 ;  /* 0x000000ff0a0a7207 */ /* 0x000fe20000800000 */
[----:B------:R-:W-:Y:S01]  /*5d90*/  UMOV UR11, UR35 ;  /* 0x00000023000b7c82 */ /* 0x000fe20008000000 */
[----:B------:R-:W-:Y:S01]  /*5da0*/  @!UP0 UIADD3 UR18, UPT, UPT, UR34, 0x20, URZ ;  /* 0x0000002022128890 */ /* 0x000fe2000fffe0ff */
[----:B------:R-:W-:Y:S01]  /*5db0*/  IMAD.U32 R2, RZ, RZ, UR5 ;  /* 0x00000005ff027e24 */ /* 0x000fe2000f8e00ff */
[----:B------:R-:W-:Y:S01]  /*5dc0*/  UMOV UR19, UR35 ;  /* 0x0000002300137c82 */ /* 0x000fe20008000000 */
[----:B------:R-:W-:Y:S01]  /*5dd0*/  @!UP0 UIADD3 UR26, UPT, UPT, UR34, 0x30, URZ ;  /* 0x00000030221a8890 */ /* 0x000fe2000fffe0ff */
[----:B------:R-:W-:Y:S01]  /*5de0*/  LOP3.LUT R9, R9, R0, RZ, 0x3c, !PT ;  /* 0x0000000009097212 */ /* 0x000fe200078e3cff */
[----:B------:R-:W-:Y:S01]  /*5df0*/  UMOV UR27, UR35 ;  /* 0x00000023001b7c82 */ /* 0x000fe20008000000 */
[----:B------:R-:W-:Y:S01]  /*5e00*/  @!P0 R2UR UR30, R2 ;  /* 0x00000000021e82ca */ /* 0x000fe200000e0000 */
[----:B------:R-:W-:Y:S01]  /*5e10*/  IMAD.U32 R3, RZ, RZ, UR4 ;  /* 0x00000004ff037e24 */ /* 0x000fe2000f8e00ff */
[----:B------:R-:W-:Y:S02]  /*5e20*/  @!UP0 UIMAD UR4, UR21, 0x3800, UR6 ;  /* 0x00003800150488a4 */ /* 0x000fe4000f8e0206 */
[----:B------:R-:W-:Y:S02]  /*5e30*/  UIADD3 UR47, UPT, UPT, UR14, UR59, URZ ;  /* 0x0000003b0e2f7290 */ /* 0x000fe4000fffe0ff */
[----:B------:R-:W-:Y:S01]  /*5e40*/  @!P0 R2UR UR31, R3 ;  /* 0x00000000031f82ca */ /* 0x000fe200000e0000 */
[----:B------:R-:W-:Y:S02]  /*5e50*/  @!UP0 UIADD3 UR32, UPT, UPT, UR4, 0x400, URZ ;  /* 0x0000040004208890 */ /* 0x000fe4000fffe0ff */
[----:B------:R-:W-:Y:S02]  /*5e60*/  @!UP0 UIADD3 UR8, UPT, UPT, UR4, 0xc00, URZ ;  /* 0x00000c0004088890 */ /* 0x000fe4000fffe0ff */
[----:B------:R-:W-:Y:S02]  /*5e70*/  @!UP0 UIADD3 UR16, UPT, UPT, UR4, 0x1400, URZ ;  /* 0x0000140004108890 */ /* 0x000fe4000fffe0ff */
[----:B------:R-:W-:Y:S06]  /*5e80*/  @!UP0 UIADD3 UR24, UPT, UPT, UR4, 0x1c00, URZ ;  /* 0x00001c0004188890 */ /* 0x000fec000fffe0ff */
[----:B------:R2:W-:Y:S01]  /*5e90*/  @!UP1 UTMALDG.3D [UR32], [UR30], desc[UR38] ;  /* 0x000026201e0095b4 */ /* 0x0005e20008011000 */
[----:B------:R-:W-:Y:S05]  /*5ea0*/  VOTEU.ALL UP1, P0 ;  /* 0x0000000000ff7886 */ /* 0x000fea0000020000 */
[----:B------:R3:W-:Y:S01]  /*5eb0*/  @!UP1 UTMALDG.3D [UR8], [UR30], desc[UR38] ;  /* 0x000026081e0095b4 */ /* 0x0007e20008011000 */
[----:B------:R-:W-:Y:S05]  /*5ec0*/  VOTEU.ALL UP1, P0 ;  /* 0x0000000000ff7886 */ /* 0x000fea0000020000 */
[----:B------:R4:W-:Y:S01]  /*5ed0*/  @!UP1 UTMALDG.3D [UR16], [UR30], desc[UR38] ;  /* 0x000026101e0095b4 */ /* 0x0009e20008011000 */
[----:B------:R-:W-:Y:S05]  /*5ee0*/  VOTEU.ALL UP1, P0 ;  /* 0x0000000000ff7886 */ /* 0x000fea0000020000 */
[----:B------:R-:W-:Y:S01]  /*5ef0*/  @!UP1 UTMALDG.3D [UR24], [UR30], desc[UR38] ;  /* 0x000026181e0095b4 */ /* 0x000fe20008011000 */
[----:B------:R-:W-:Y:S01]  /*5f00*/  VOTEU.ALL UP1, P0 ;  /* 0x0000000000ff7886 */ /* 0x000fe20000020000 */
[----:B--2---:R-:W-:Y:S01]  /*5f10*/  UMOV UR36, UR29 ;  /* 0x0000001d00247c82 */ /* 0x004fe20008000000 */
[----:B---3--:R-:W-:Y:S02]  /*5f20*/  @!UP0 UIADD3 UR10, UPT, UPT, UR34, 0x40, URZ ;  /* 0x00000040220a8890 */ /* 0x008fe4000fffe0ff */
[----:B------:R-:W-:Y:S02]  /*5f30*/  @!UP0 UIADD3 UR8, UPT, UPT, UR4, 0x2400, URZ ;  /* 0x0000240004088890 */ /* 0x000fe4000fffe0ff */
[----:B----4-:R-:W-:Y:S02]  /*5f40*/  @!UP0 UIADD3 UR18, UPT, UPT, UR34, 0x50, URZ ;  /* 0x0000005022128890 */ /* 0x010fe4000fffe0ff */
[----:B------:R-:W-:Y:S05]  /*5f50*/  @!UP0 UIADD3 UR16, UPT, UPT, UR4, 0x2c00, URZ ;  /* 0x00002c0004108890 */ /* 0x000fea000fffe0ff */
[----:B------:R2:W-:Y:S01]  /*5f60*/  @!UP1 UTMALDG.3D [UR8], [UR30], desc[UR38] ;  /* 0x000026081e0095b4 */ /* 0x0005e20008011000 */
[----:B------:R-:W-:Y:S02]  /*5f70*/  UPLOP3.LUT UP1, UPT, UPT, UPT, UPT, 0x80, 0x8 ;  /* 0x000000000008789c */ /* 0x000fe40003f2f070 */
[----:B--2---:R-:W-:Y:S02]  /*5f80*/  @!UP0 UIADD3 UR10, UPT, UPT, UR34, 0x60, URZ ;  /* 0x00000060220a8890 */ /* 0x004fe4000fffe0ff */
[----:B------:R-:W-:Y:S01]  /*5f90*/  @!UP0 UIADD3 UR8, UPT, UPT, UR4, 0x3400, URZ ;  /* 0x0000340004088890 */ /* 0x000fe2000fffe0ff */
[----:B------:R-:W-:Y:S01]  /*5fa0*/  VOTEU.ALL UP0, P0 ;  /* 0x0000000000ff7886 */ /* 0x000fe20000000000 */
[----:B------:R-:W-:Y:S04]  /*5fb0*/  UIADD3 UR4, UPT, UPT, UR21, 0x1, URZ ;  /* 0x0000000115047890 */ /* 0x000fe8000fffe0ff */
[----:B------:R2:W-:Y:S01]  /*5fc0*/  @!UP0 UTMALDG.3D [UR16], [UR30], desc[UR38] ;  /* 0x000026101e0085b4 */ /* 0x0005e20008011000 */
[----:B------:R-:W-:Y:S04]  /*5fd0*/  UISETP.NE.AND UP0, UPT, UR4, 0x2, UPT ;  /* 0x000000020400788c */ /* 0x000fe8000bf05270 */
[----:B------:R-:W-:Y:S02]  /*5fe0*/  USEL UR5, URZ, 0x1, UP0 ;  /* 0x00000001ff057887 */ /* 0x000fe40008000000 */
[----:B------:R-:W-:Y:S02]  /*5ff0*/  USEL UR21, UR4, URZ, UP0 ;  /* 0x000000ff04157287 */ /* 0x000fe40008000000 */
[----:B------:R-:W-:Y:S01]  /*6000*/  VOTEU.ALL UP0, P0 ;  /* 0x0000000000ff7886 */ /* 0x000fe20000000000 */
[----:B------:R-:W-:Y:S01]  /*6010*/  UPRMT UR4, UR44, 0x654, UR33 ;  /* 0x000006542c047896 */ /* 0x000fe20008000021 */
[----:B------:R-:W-:Y:S03]  /*6020*/  LOP3.LUT R11, R11, UR5, RZ, 0x3c, !PT ;  /* 0x000000050b0b7c12 */ /* 0x000fe6000f8e3cff */
[----:B------:R2:W-:Y:S01]  /*6030*/  @!UP0 UTMALDG.3D [UR8], [UR30], desc[UR38] ;  /* 0x000026081e0085b4 */ /* 0x0005e20008011000 */
[----:B------:R2:W-:Y:S04]  /*6040*/  @!P0 SYNCS.ARRIVE.TRANS64.RED.A0TR RZ, [UR7+0x230], R8 ;  /* 0x00023008ffff89a7 */ /* 0x0005e80008300407 */
[----:B------:R-:W-:Y:S01]  /*6050*/  SYNCS.ARRIVE.TRANS64.RED.A1T0 RZ, [UR4], RZ ;  /* 0x000000ffffff79a7 */ /* 0x000fe20008100404 */
[----:B------:R-:W-:Y:S05]  /*6060*/  BRA.U UP3, `(.L_x_114) ;  /* 0xfffffff103dc7547 */ /* 0x000fea000b83ffff */
[----:B------:R-:W-:Y:S01]  /*6070*/  UIADD3 UR6, UPT, UPT, UR6, 0x240, URZ ;  /* 0x0000024006067890 */ /* 0x000fe2000fffe0ff */
[----:B------:R-:W-:-:S03]  /*6080*/  SHF.L.U32 R2, R11, 0x1f, RZ ;  /* 0x0000001f0b027819 */ /* 0x000fc600000006ff */
[----:B------:R-:W-:-:S09]  /*6090*/  ULEA UR4, UR21, UR6, 0x3 ;  /* 0x0000000615047291 */ /* 0x000fd2000f8e18ff */
[----:B------:R-:W3:Y:S02]  /*60a0*/  SYNCS.PHASECHK.TRANS64.TRYWAIT P0, [UR4], R2 ;  /* 0x00000002ff0075a7 */ /* 0x000ee40008001104 */
[----:B---3--:R-:W-:Y:S05]  /*60b0*/  @!P0 BRA `(.L_x_115) ;  /* 0x00000044001c8947 */ /* 0x008fea0003800000 */
.L_x_241:
[----:B------:R-:W-:-:S04]  /*60c0*/  UIADD3 UR4, UPT, UPT, UR21, 0x1, URZ ;  /* 0x0000000115047890 */ /* 0x000fc8000fffe0ff */
[----:B------:R-:W-:-:S04]  /*60d0*/  UISETP.NE.AND UP0, UPT, UR4, 0x2, UPT ;  /* 0x000000020400788c */ /* 0x000fc8000bf05270 */
[----:B------:R-:W-:Y:S02]  /*60e0*/  USEL UR5, URZ, 0x1, UP0 ;  /* 0x00000001ff057887 */ /* 0x000fe40008000000 */
[----:B------:R-:W-:-:S04]  /*60f0*/  USEL UR4, UR4, URZ, UP0 ;  /* 0x000000ff04047287 */ /* 0x000fc80008000000 */
[----:B------:R-:W-:Y:S01]  /*6100*/  ULEA UR4, UR4, UR6, 0x3 ;  /* 0x0000000604047291 */ /* 0x000fe2000f8e18ff */
[----:B---3--:R-:W-:-:S04]  /*6110*/  LOP3.LUT R2, R11, UR5, RZ, 0x3c, !PT ;  /* 0x000000050b027c12 */ /* 0x008fc8000f8e3cff */
[----:B------:R-:W-:Y:S01]  /*6120*/  SHF.L.U32 R2, R2, 0x1f, RZ ;  /* 0x0000001f02027819 */ /* 0x000fe200000006ff */
[----:B------:R-:W-:-:S07]  /*6130*/  IMAD.U32 R0, RZ, RZ, UR4 ;  /* 0x00000004ff007e24 */ /* 0x000fce000f8e00ff */
.L_x_116:
[----:B---3--:R3:W4:Y:S02]  /*6140*/  SYNCS.PHASECHK.TRANS64.TRYWAIT P0, [R0+URZ], R2 ;  /* 0x00000002000075a7 */ /* 0x00872400080011ff */
[----:B----4-:R-:W-:Y:S05]  /*6150*/  @!P0 NANOSLEEP.SYNCS 0x989680 ;  /* 0x009896800000895d */ /* 0x010fea0003900000 */
[----:B------:R-:W4:Y:S02]  /*6160*/  @!P0 SYNCS.PHASECHK.TRANS64 P0, [R0+URZ], R2 ;  /* 0x00000002000085a7 */ /* 0x000f2400080010ff */
[----:B-12-4-:R-:W-:Y:S05]  /*6170*/  @P0 EXIT ;  /* 0x000000000000094d */ /* 0x016fea0003800000 */
[----:B------:R-:W-:Y:S05]  /*6180*/  BRA `(.L_x_116) ;  /* 0xfffffffc00ec7947 */ /* 0x000fea000383ffff */
.L_x_106:
[----:B------:R-:W-:-:S06]  /*6190*/  UISETP.GE.AND UP0, UPT, UR20, 0x4, UPT ;  /* 0x000000041400788c */ /* 0x000fcc000bf06270 */
[----:B------:R-:W-:-:S13]  /*61a0*/  PLOP3.LUT P0, PT, PT, PT, UP0, 0x80, 0x8 ;  /* 0x000000000008781c */ /* 0x000fda0003f0f008 */
[----:B------:R-:W-:Y:S05]  /*61b0*/  @!P0 EXIT ;  /* 0x000000000000894d */ /* 0x000fea0003800000 */
[----:B------:R-:W-:Y:S01]  /*61c0*/  BAR.SYNC.DEFER_BLOCKING 0x6, 0xa0 ;  /* 0x0182800000007b1d */ /* 0x000fe20000010000 */
[C---:B------:R-:W-:Y:S01]  /*61d0*/  IMAD.SHL.U32 R128, R136.reuse, 0x8, RZ ;  /* 0x0000000888807824 */ /* 0x040fe200078e00ff */
[----:B------:R-:W-:Y:S01]  /*61e0*/  SHF.R.U32.HI R6, RZ, 0x1, R136 ;  /* 0x00000001ff067819 */ /* 0x000fe20000011688 */
[----:B------:R-:W-:Y:S01]  /*61f0*/  IMAD.SHL.U32 R2, R136, 0x10, RZ ;  /* 0x0000001088027824 */ /* 0x000fe200078e00ff */
[----:B------:R-:W-:Y:S01]  /*6200*/  CS2R R132, SRZ ;  /* 0x0000000000847805 */ /* 0x000fe2000001ff00 */
[----:B------:R-:W-:Y:S01]  /*6210*/  IMAD.MOV.U32 R135, RZ, RZ, 0x1 ;  /* 0x00000001ff877424 */ /* 0x000fe200078e00ff */
[----:B------:R-:W-:Y:S02]  /*6220*/  UMOV UR46, 0x400 ;  /* 0x00000400002e7882 */ /* 0x000fe40000000000 */
[----:B------:R-:W1:Y:S01]  /*6230*/  LDC.64 R124, c[0x0][0x888] ;  /* 0x00022200ff7c7b82 */ /* 0x000e620000000a00 */
[----:B------:R-:W-:Y:S01]  /*6240*/  ULEA UR46, UR44, UR46, 0x18 ;  /* 0x0000002e2c2e7291 */ /* 0x000fe2000f8ec0ff */
[----:B------:R-:W-:Y:S01]  /*6250*/  LOP3.LUT R128, R128, 0x300, RZ, 0xc0, !PT ;  /* 0x0000030080807812 */ /* 0x000fe200078ec0ff */
[----:B------:R-:W-:Y:S01]  /*6260*/  IMAD.MOV.U32 R72, RZ, RZ, RZ ;  /* 0x000000ffff487224 */ /* 0x000fe200078e00ff */
[----:B------:R-:W-:Y:S01]  /*6270*/  LOP3.LUT R3, R2, 0x40, RZ, 0xc0, !PT ;  /* 0x0000004002037812 */ /* 0x000fe200078ec0ff */
[----:B------:R-:W-:Y:S01]  /*6280*/  IMAD.MOV.U32 R134, RZ, RZ, RZ ;  /* 0x000000ffff867224 */ /* 0x000fe200078e00ff */
[----:B------:R-:W-:Y:S01]  /*6290*/  LOP3.LUT R128, R128, 0x30, R2, 0xf8, !PT ;  /* 0x0000003080807812 */ /* 0x000fe200078ef802 */
[----:B------:R-:W-:Y:S01]  /*62a0*/  IMAD.MOV.U32 R131, RZ, RZ, RZ ;  /* 0x000000ffff837224 */ /* 0x000fe200078e00ff */
[----:B------:R-:W2:Y:S01]  /*62b0*/  LDC.64 R126, c[0x0][0x890] ;  /* 0x00022400ff7e7b82 */ /* 0x000ea20000000a00 */
[----:B------:R-:W-:Y:S01]  /*62c0*/  LOP3.LUT R6, R3, 0x8, R6, 0xf8, !PT ;  /* 0x0000000803067812 */ /* 0x000fe200078ef806 */
[----:B------:R-:W-:Y:S01]  /*62d0*/  IMAD.SHL.U32 R3, R136, 0x2, RZ ;  /* 0x0000000288037824 */ /* 0x000fe200078e00ff */
[----:B------:R-:W-:Y:S01]  /*62e0*/  LOP3.LUT R128, R128, 0x80, R2, 0xf8, !PT ;  /* 0x0000008080807812 */ /* 0x000fe200078ef802 */
[C---:B------:R-:W-:Y:S01]  /*62f0*/  IMAD.U32 R2, R136.reuse, 0x10000, RZ ;  /* 0x0001000088027824 */ /* 0x040fe200078e00ff */
[----:B------:R-:W-:Y:S01]  /*6300*/  LOP3.LUT R136, R136, 0x60, RZ, 0xc0, !PT ;  /* 0x0000006088887812 */ /* 0x000fe200078ec0ff */
[----:B------:R-:W3:Y:S01]  /*6310*/  LDCU UR51, c[0x0][0x370] ;  /* 0x00006e00ff3377ac */ /* 0x000ee20008000800 */
[----:B------:R-:W-:Y:S01]  /*6320*/  LOP3.LUT R3, R6, 0x8, R3, 0x78, !PT ;  /* 0x0000000806037812 */ /* 0x000fe200078e7803 */
[----:B------:R-:W4:Y:S01]  /*6330*/  LDC.64 R122, c[0x0][0x8b0] ;  /* 0x00022c00ff7a7b82 */ /* 0x000f220000000a00 */
[----:B------:R-:W3:Y:S01]  /*6340*/  LDS R0, [UR46+0x310] ;  /* 0x0003102eff007984 */ /* 0x000ee20008000800 */
[----:B------:R-:W-:Y:S01]  /*6350*/  LOP3.LUT R2, R2, 0x600000, RZ, 0xc0, !PT ;  /* 0x0060000002027812 */ /* 0x000fe200078ec0ff */
[----:B------:R-:W1:Y:S01]  /*6360*/  LDCU UR43, c[0x0][0xb0c] ;  /* 0x00016180ff2b77ac */ /* 0x000e620008000800 */
[----:B------:R-:W-:Y:S01]  /*6370*/  LOP3.LUT R128, R128, R3, RZ, 0xfc, !PT ;  /* 0x0000000380807212 */ /* 0x000fe200078efcff */
[----:B------:R-:W1:Y:S03]  /*6380*/  LDCU UR39, c[0x0][0xb30] ;  /* 0x00016600ff2777ac */ /* 0x000e660008000800 */
[----:B------:R-:W1:Y:S01]  /*6390*/  LDC.64 R120, c[0x0][0x8a8] ;  /* 0x00022a00ff787b82 */ /* 0x000e620000000a00 */
[----:B------:R-:W1:Y:S01]  /*63a0*/  LDCU.64 UR60, c[0x0][0x888] ;  /* 0x00011100ff3c77ac */ /* 0x000e620008000a00 */
[----:B------:R-:W1:Y:S01]  /*63b0*/  LDCU.64 UR40, c[0x0][0xb28] ;  /* 0x00016500ff2877ac */ /* 0x000e620008000a00 */
[----:B------:R-:W1:Y:S01]  /*63c0*/  LDCU.128 UR52, c[0x0][0xb10] ;  /* 0x00016200ff3477ac */ /* 0x000e620008000c00 */
[----:B------:R-:W1:Y:S01]  /*63d0*/  LDCU UR50, c[0x0][0x374] ;  /* 0x00006e80ff3277ac */ /* 0x000e620008000800 */
[----:B------:R-:W-:Y:S01]  /*63e0*/  UIADD3 UR62, UPT, UPT, UR46, 0x400, URZ ;  /* 0x000004002e3e7890 */ /* 0x000fe2000fffe0ff */
[----:B------:R-:W-:Y:S01]  /*63f0*/  UMOV UR45, URZ ;  /* 0x000000ff002d7c82 */ /* 0x000fe20008000000 */
[----:B------:R-:W-:Y:S01]  /*6400*/  UMOV UR49, URZ ;  /* 0x000000ff00317c82 */ /* 0x000fe20008000000 */
[----:B--23--:R-:W-:-:S09]  /*6410*/  IMAD.IADD R2, R0, 0x1, R2 ;  /* 0x0000000100027824 */ /* 0x00cfd200078e0202 */
.L_x_142:
[----:B------:R-:W-:Y:S02]  /*6420*/  LEA R8, R131, UR46, 0x3 ;  /* 0x0000002e83087c11 */ /* 0x000fe4000f8e18ff */
[----:B------:R-:W-:Y:S02]  /*6430*/  SHF.L.U32 R0, R133, 0x1f, RZ ;  /* 0x0000001f85007819 */ /* 0x000fe400000006ff */
[----:B------:R-:W-:Y:S02]  /*6440*/  LEA R4, R131, UR46, 0x4 ;  /* 0x0000002e83047c11 */ /* 0x000fe4000f8e20ff */
[----:B------:R-:W2:Y:S02]  /*6450*/  SYNCS.PHASECHK.TRANS64.TRYWAIT P0, [R8+URZ+0x260], R0 ;  /* 0x00026000080075a7 */ /* 0x000ea400080011ff */
[----:B--2---:R-:W-:Y:S05]  /*6460*/  @!P0 BRA `(.L_x_117) ;  /* 0x0000004000488947 */ /* 0x004fea0003800000 */
.L_x_242:
[----:B------:R-:W3:Y:S01]  /*6470*/  LDS.128 R4, [R4+0x2f0] ;  /* 0x0002f00004047984 */ /* 0x000ee20000000c00 */
[----:B------:R-:W-:Y:S01]  /*6480*/  UISETP.GE.AND UP0, UPT, UR42, 0x1, UPT ;  /* 0x000000012a00788c */ /* 0x000fe2000bf06270 */
[----:B------:R-:W-:Y:S01]  /*6490*/  @!PT LDS RZ, [RZ] ;  /* 0x00000000fffff984 */ /* 0x000fe20000000800 */
[----:B------:R-:W-:Y:S01]  /*64a0*/  @!PT LDS RZ, [RZ] ;  /* 0x00000000fffff984 */ /* 0x000fe20000000800 */
[----:B------:R-:W-:Y:S01]  /*64b0*/  @!PT LDS RZ, [RZ] ;  /* 0x00000000fffff984 */ /* 0x000fe20000000800 */
[----:B------:R-:W-:Y:S01]  /*64c0*/  @!PT LDS RZ, [RZ] ;  /* 0x00000000fffff984 */ /* 0x000fe20000000800 */
[----:B------:R1:W-:Y:S06]  /*64d0*/  MEMBAR.ALL.CTA ;  /* 0x0000000000007992 */ /* 0x0003ec0000008000 */
[----:B-1----:R-:W1:Y:S01]  /*64e0*/  FENCE.VIEW.ASYNC.S ;  /* 0x00000000000073c6 */ /* 0x002e620000000000 */
[----:B---3--:R-:W-:Y:S11]  /*64f0*/  LOP3.LUT P0, RZ, R6, 0x1, RZ, 0xc0, !PT ;  /* 0x0000000106ff7812 */ /* 0x008ff6000780c0ff */
[----:B------:R-:W-:Y:S02]  /*6500*/  @!UPT UIADD3 URZ, UPT, UPT, URZ, URZ, URZ ;  /* 0x000000fffffff290 */ /* 0x000fe4000fffe0ff */
[----:B-1----:R-:W-:Y:S01]  /*6510*/  VOTEU.ANY UP1, P0 ;  /* 0x0000000000ff7886 */ /* 0x002fe20000020100 */
[----:B------:R-:W-:Y:S01]  /*6520*/  PLOP3.LUT P0, PT, PT, PT, UP1, 0x80, 0x8 ;  /* 0x000000000008781c */ /* 0x000fe20003f0f018 */
[----:B------:R-:W-:Y:S11]  /*6530*/  UP2UR UR56, UPR, URZ, 0x2 ;  /* 0x00000002ff387883 */ /* 0x000ff60008000000 */
[----:B------:R-:W-:Y:S01]  /*6540*/  @!UPT UIADD3 URZ, UPT, UPT, URZ, URZ, URZ ;  /* 0x000000fffffff290 */ /* 0x000fe2000fffe0ff */
        /* <DEDUP_REMOVED lines=13> */
[----:B------:R-:W2:Y:S01]  /*6620*/  LDCU UR12, c[0x0][0xb20] ;  /* 0x00016400ff0c77ac */ /* 0x000ea20008000800 */
[----:B------:R-:W-:Y:S02]  /*6630*/  UIMAD.WIDE.U32 UR4, UR50, UR55, URZ ;  /* 0x00000037320472a5 */ /* 0x000fe4000f8e00ff */
[----:B------:R-:W-:Y:S02]  /*6640*/  UIMAD.WIDE.U32 UR6, UR51, UR52, URZ ;  /* 0x00000034330672a5 */ /* 0x000fe4000f8e00ff */
[----:B------:R-:W-:Y:S02]  /*6650*/  UISETP.NE.AND UP0, UPT, UR54, 0x1, UPT ;  /* 0x000000013600788c */ /* 0x000fe4000bf05270 */
[----:B------:R-:W-:Y:S02]  /*6660*/  UIMAD.WIDE.U32 UR8, UR37, UR55, URZ ;  /* 0x00000037250872a5 */ /* 0x000fe4000f8e00ff */
[----:B------:R-:W-:Y:S02]  /*6670*/  UIMAD.WIDE.U32 UR10, UR38, UR52, URZ ;  /* 0x00000034260a72a5 */ /* 0x000fe4000f8e00ff */
[----:B------:R-:W-:Y:S02]  /*6680*/  UISETP.NE.AND UP1, UPT, UR43, 0x1, UPT ;  /* 0x000000012b00788c */ /* 0x000fe4000bf25270 */
[----:B------:R-:W-:Y:S01]  /*6690*/  UISETP.NE.AND UP2, UPT, UR42, 0x1, UPT ;  /* 0x000000012a00788c */ /* 0x000fe2000bf45270 */
[----:B------:R-:W-:Y:S02]  /*66a0*/  UMOV UR4, UR5 ;  /* 0x0000000500047c82 */ /* 0x000fe40008000000 */
[----:B--2---:R-:W-:Y:S03]  /*66b0*/  USHF.R.U32.HI UR5, URZ, UR12, UR4 ;  /* 0x0000000cff057299 */ /* 0x004fe60008011604 */
[----:B------:R-:W-:Y:S02]  /*66c0*/  UMOV UR4, UR7 ;  /* 0x0000000700047c82 */ /* 0x000fe40008000000 */
[----:B------:R-:W-:Y:S02]  /*66d0*/  USHF.R.U32.HI UR7, URZ, UR53, UR4 ;  /* 0x00000035ff077299 */ /* 0x000fe40008011604 */
[----:B------:R-:W-:Y:S02]  /*66e0*/  USEL UR4, UR50, UR5, !UP0 ;  /* 0x0000000532047287 */ /* 0x000fe4000c000000 */
[----:B------:R-:W-:Y:S01]  /*66f0*/  USEL UR7, UR51, UR7, !UP1 ;  /* 0x0000000733077287 */ /* 0x000fe2000c800000 */
[----:B------:R-:W-:Y:S01]  /*6700*/  UMOV UR5, UR9 ;  /* 0x0000000900057c82 */ /* 0x000fe20008000000 */
[----:B------:R-:W-:Y:S02]  /*6710*/  UIMAD.WIDE.U32 UR8, UR4, UR40, URZ ;  /* 0x00000028040872a5 */ /* 0x000fe4000f8e00ff */
[----:B------:R-:W-:Y:S03]  /*6720*/  USHF.R.U32.HI UR6, URZ, UR12, UR5 ;  /* 0x0000000cff067299 */ /* 0x000fe60008011605 */
[----:B------:R-:W-:Y:S01]  /*6730*/  UMOV UR5, UR11 ;  /* 0x0000000b00057c82 */ /* 0x000fe20008000000 */
[----:B------:R-:W-:Y:S02]  /*6740*/  UIMAD.WIDE.U32 UR10, UR7, UR40, URZ ;  /* 0x00000028070a72a5 */ /* 0x000fe4000f8e00ff */
[----:B------:R-:W-:Y:S02]  /*6750*/  USHF.R.U32.HI UR12, URZ, UR53, UR5 ;  /* 0x00000035ff0c7299 */ /* 0x000fe40008011605 */
[----:B------:R-:W-:Y:S01]  /*6760*/  USEL UR6, UR37, UR6, !UP0 ;  /* 0x0000000625067287 */ /* 0x000fe2000c000000 */
[----:B------:R-:W-:Y:S02]  /*6770*/  UMOV UR5, UR9 ;  /* 0x0000000900057c82 */ /* 0x000fe40008000000 */
[----:B------:R-:W-:Y:S01]  /*6780*/  UMOV UR10, UR11 ;  /* 0x0000000b000a7c82 */ /* 0x000fe20008000000 */
[----:B------:R-:W-:Y:S02]  /*6790*/  @UP2 USHF.R.U32.HI UR4, URZ, UR41, UR5 ;  /* 0x00000029ff042299 */ /* 0x000fe40008011605 */
[----:B------:R-:W-:Y:S02]  /*67a0*/  @UP2 USHF.R.U32.HI UR7, URZ, UR41, UR10 ;  /* 0x00000029ff072299 */ /* 0x000fe4000801160a */
[----:B------:R-:W-:Y:S02]  /*67b0*/  UIMAD UR4, UR42, UR4, URZ ;  /* 0x000000042a0472a4 */ /* 0x000fe4000f8e02ff */
[----:B------:R-:W-:Y:S02]  /*67c0*/  UIMAD.WIDE.U32 UR10, UR6, UR40, URZ ;  /* 0x00000028060a72a5 */ /* 0x000fe4000f8e00ff */
[----:B------:R-:W-:Y:S02]  /*67d0*/  USEL UR5, UR38, UR12, !UP1 ;  /* 0x0000000c26057287 */ /* 0x000fe4000c800000 */
[----:B------:R-:W-:Y:S02]  /*67e0*/  UIMAD UR8, UR42, UR7, URZ ;  /* 0x000000072a0872a4 */ /* 0x000fe4000f8e02ff */
[----:B------:R-:W-:Y:S03]  /*67f0*/  UISETP.GE.AND UP0, UPT, UR6, UR4, UPT ;  /* 0x000000040600728c */ /* 0x000fe6000bf06270 */
[----:B------:R-:W-:Y:S01]  /*6800*/  UMOV UR4, UR11 ;  /* 0x0000000b00047c82 */ /* 0x000fe20008000000 */
[----:B------:R-:W-:Y:S02]  /*6810*/  UISETP.GE.OR UP0, UPT, UR5, UR8, UP0 ;  /* 0x000000080500728c */ /* 0x000fe40008706670 */
[----:B------:R-:W-:Y:S02]  /*6820*/  USHF.R.U32.HI UR4, URZ, UR41, UR4 ;  /* 0x00000029ff047299 */ /* 0x000fe40008011604 */
[----:B------:R-:W-:Y:S02]  /*6830*/  UIMAD.WIDE.U32 UR8, UR5, UR40, URZ ;  /* 0x00000028050872a5 */ /* 0x000fe4000f8e00ff */
[----:B------:R-:W-:Y:S02]  /*6840*/  USEL UR11, UR6, UR4, !UP2 ;  /* 0x00000004060b7287 */ /* 0x000fe4000d000000 */
[----:B------:R-:W-:Y:S02]  /*6850*/  UIADD3 UR8, UPT, UPT, -UR5, URZ, URZ ;  /* 0x000000ff05087290 */ /* 0x000fe4000fffe1ff */
[----:B------:R-:W-:Y:S01]  /*6860*/  UIADD3 UR10, UPT, UPT, -UR11, URZ, URZ ;  /* 0x000000ff0b0a7290 */ /* 0x000fe2000fffe1ff */
[----:B------:R-:W-:Y:S01]  /*6870*/  @!UP0 UMOV UR4, UR9 ;  /* 0x0000000900048c82 */ /* 0x000fe20008000000 */
[----:B------:R-:W-:Y:S02]  /*6880*/  UIADD3 UR9, UPT, UPT, -UR6, URZ, URZ ;  /* 0x000000ff06097290 */ /* 0x000fe4000fffe1ff */
[----:B------:R-:W-:Y:S02]  /*6890*/  @!UP0 USHF.R.U32.HI UR4, URZ, UR41, UR4 ;  /* 0x00000029ff048299 */ /* 0x000fe40008011604 */
[----:B------:R-:W-:Y:S02]  /*68a0*/  UIMAD UR10, UR42, UR10, UR6 ;  /* 0x0000000a2a0a72a4 */ /* 0x000fe4000f8e0206 */
[----:B------:R-:W-:Y:S04]  /*68b0*/  @!UP0 USEL UR4, UR5, UR4, !UP2 ;  /* 0x0000000405048287 */ /* 0x000fe8000d000000 */
[----:B------:R-:W-:Y:S02]  /*68c0*/  @!UP0 UIMAD UR10, UR7, UR10, UR4 ;  /* 0x0000000a070a82a4 */ /* 0x000fe4000f8e0204 */
[----:B------:R-:W-:Y:S02]  /*68d0*/  @!UP0 UIADD3 UR11, UPT, UPT, UR11, -UR4, URZ ;  /* 0x800000040b0b8290 */ /* 0x000fe4000fffe0ff */
[----:B------:R-:W-:Y:S02]  /*68e0*/  UIMAD UR7, UR43, UR8, UR38 ;  /* 0x000000082b0772a4 */ /* 0x000fe4000f8e0226 */
[----:B------:R-:W-:Y:S02]  /*68f0*/  @!UP0 UIMAD UR6, UR11, UR42, UR5 ;  /* 0x0000002a0b0682a4 */ /* 0x000fe4000f8e0205 */
[----:B------:R-:W-:Y:S01]  /*6900*/  UIMAD UR4, UR54, UR9, UR37 ;  /* 0x00000009360472a4 */ /* 0x000fe2000f8e0225 */
[----:B------:R-:W-:Y:S02]  /*6910*/  @!UP0 UMOV UR5, UR10 ;  /* 0x0000000a00058c82 */ /* 0x000fe40008000000 */
[----:B------:R-:W-:Y:S02]  /*6920*/  UIMAD UR38, UR5, UR43, UR7 ;  /* 0x0000002b052672a4 */ /* 0x000fe4000f8e0207 */
[----:B------:R-:W-:Y:S11]  /*6930*/  UIMAD UR37, UR6, UR54, UR4 ;  /* 0x00000036062572a4 */ /* 0x000ff6000f8e0204 */
[----:B------:R-:W-:Y:S01]  /*6940*/  @!UPT UIADD3 URZ, UPT, UPT, URZ, URZ, URZ ;  /* 0x000000fffffff290 */ /* 0x000fe2000fffe0ff */
.L_x_118:
[----:B------:R-:W-:Y:S01]  /*6950*/  UISETP.NE.AND UP0, UPT, UR39, 0x1, UPT ;  /* 0x000000012700788c */ /* 0x000fe2000bf05270 */
[----:B------:R-:W-:Y:S10]  /*6960*/  IADD3 R131, PT, PT, R131, 0x1, RZ ;  /* 0x0000000183837810 */ /* 0x000ff40007ffe0ff */
[----:B------:R-:W2:Y:S01]  /*6970*/  @!UP0 LDCU.128 UR12, c[0x0][0xb10] ;  /* 0x00016200ff0c87ac */ /* 0x000ea20008000c00 */
[----:B------:R-:W3:Y:S01]  /*6980*/  @!UP0 LDCU UR5, c[0x0][0xb0c] ;  /* 0x00016180ff0587ac */ /* 0x000ee20008000800 */
[----:B------:R-:W4:Y:S01]  /*6990*/  @!UP0 LDCU UR10, c[0x0][0xb20] ;  /* 0x00016400ff0a87ac */ /* 0x000f220008000800 */
[----:B--2---:R-:W-:Y:S02]  /*69a0*/  UIMAD.WIDE.U32 UR8, UR38, UR12, URZ ;  /* 0x0000000c260872a5 */ /* 0x004fe4000f8e00ff */
[----:B------:R-:W-:Y:S02]  /*69b0*/  UIMAD.WIDE.U32 UR6, UR37, UR15, URZ ;  /* 0x0000000f250672a5 */ /* 0x000fe4000f8e00ff */
[----:B------:R-:W-:Y:S03]  /*69c0*/  @!UP0 UISETP.NE.AND UP1, UPT, UR14, 0x1, UPT ;  /* 0x000000010e00888c */ /* 0x000fe6000bf25270 */
[----:B------:R-:W-:Y:S01]  /*69d0*/  @!UP0 UMOV UR4, UR9 ;  /* 0x0000000900048c82 */ /* 0x000fe20008000000 */
[----:B---3--:R-:W-:Y:S02]  /*69e0*/  @!UP0 UISETP.NE.AND UP2, UPT, UR5, 0x1, UPT ;  /* 0x000000010500888c */ /* 0x008fe4000bf45270 */
[----:B------:R-:W-:Y:S01]  /*69f0*/  @!UP0 USHF.R.U32.HI UR4, URZ, UR13, UR4 ;  /* 0x0000000dff048299 */ /* 0x000fe20008011604 */
[----:B------:R-:W-:Y:S02]  /*6a00*/  @!UP0 UMOV UR6, UR7 ;  /* 0x0000000700068c82 */ /* 0x000fe40008000000 */
[----:B----4-:R-:W-:Y:S02]  /*6a10*/  @!UP0 USHF.R.U32.HI UR6, URZ, UR10, UR6 ;  /* 0x0000000aff068299 */ /* 0x010fe40008011606 */
[----:B------:R-:W-:Y:S02]  /*6a20*/  @!UP0 USEL UR7, UR38, UR4, !UP2 ;  /* 0x0000000426078287 */ /* 0x000fe4000d000000 */
[----:B------:R-:W-:Y:S04]  /*6a30*/  @!UP0 USEL UR6, UR37, UR6, !UP1 ;  /* 0x0000000625068287 */ /* 0x000fe8000c800000 */
[----:B------:R-:W-:Y:S02]  /*6a40*/  @!UP0 UIADD3 UR4, UPT, UPT, -UR7, UR6, URZ ;  /* 0x0000000607048290 */ /* 0x000fe4000fffe1ff */
[----:B------:R-:W-:Y:S02]  /*6a50*/  @!UP0 UIADD3 UR6, UPT, UPT, UR7, -UR6, URZ ;  /* 0x8000000607068290 */ /* 0x000fe4000fffe0ff */
[----:B------:R-:W-:Y:S02]  /*6a60*/  @!UP0 UIMAD UR38, UR4, UR5, UR38 ;  /* 0x00000005042682a4 */ /* 0x000fe4000f8e0226 */
[----:B------:R-:W-:Y:S02]  /*6a70*/  @!UP0 UIMAD UR37, UR6, UR14, UR37 ;  /* 0x0000000e062582a4 */ /* 0x000fe4000f8e0225 */
[----:B------:R-:W-:Y:S09]  /*6a80*/  ULOP3.LUT UP0, URZ, UR62, 0x90, URZ, 0xc0, !UPT ;  /* 0x000000903eff7892 */ /* 0x000ff2000f80c0ff */
[----:B------:R-:W-:Y:S05]  /*6a90*/  BRA.U !UP0, `(.L_x_119) ;  /* 0x00000001087c7547 */ /* 0x000fea000b800000 */
[----:B------:R-:W2:Y:S01]  /*6aa0*/  LDCU.64 UR8, c[0x4][0x80] ;  /* 0x01001000ff0877ac */ /* 0x000ea20008000a00 */
[----:B------:R-:W-:Y:S01]  /*6ab0*/  MOV R16, 0x0 ;  /* 0x0000000000107802 */ /* 0x000fe20000000f00 */
[----:B------:R-:W-:Y:S02]  /*6ac0*/  HFMA2 R12, -RZ, RZ, 0, 5.9604644775390625e-08 ;  /* 0x00000001ff0c7431 */ /* 0x000fe400000001ff */
[----:B------:R-:W-:Y:S01]  /*6ad0*/  IMAD.MOV.U32 R8, RZ, RZ, 0x70 ;  /* 0x00000070ff087424 */ /* 0x000fe200078e00ff */
[----:B------:R3:W4:Y:S01]  /*6ae0*/  LDC.64 R14, c[0x4][R16] ;  /* 0x01000000100e7b82 */ /* 0x0007220000000a00 */
[----:B------:R-:W1:Y:S01]  /*6af0*/  LDCU.64 UR6, c[0x4][0x88] ;  /* 0x01001100ff0677ac */ /* 0x000e620008000a00 */
[----:B------:R-:W-:Y:S01]  /*6b00*/  IMAD.MOV.U32 R13, RZ, RZ, RZ ;  /* 0x000000ffff0d7224 */ /* 0x000fe200078e00ff */
[----:B------:R-:W1:Y:S01]  /*6b10*/  LDCU.64 UR4, c[0x4][0x8] ;  /* 0x01000100ff0477ac */ /* 0x000e620008000a00 */
[----:B--2---:R-:W-:Y:S01]  /*6b20*/  MOV R5, UR9 ;  /* 0x0000000900057c02 */ /* 0x004fe20008000f00 */
[----:B------:R-:W-:Y:S01]  /*6b30*/  IMAD.U32 R4, RZ, RZ, UR8 ;  /* 0x00000008ff047e24 */ /* 0x000fe2000f8e00ff */
[----:B-1----:R-:W-:Y:S01]  /*6b40*/  MOV R7, UR7 ;  /* 0x0000000700077c02 */ /* 0x002fe20008000f00 */
[----:B------:R-:W-:Y:S01]  /*6b50*/  IMAD.U32 R6, RZ, RZ, UR6 ;  /* 0x00000006ff067e24 */ /* 0x000fe2000f8e00ff */
[----:B------:R-:W-:Y:S01]  /*6b60*/  MOV R11, UR5 ;  /* 0x00000005000b7c02 */ /* 0x000fe20008000f00 */
[----:B------:R-:W-:Y:S02]  /*6b70*/  IMAD.U32 R10, RZ, RZ, UR4 ;  /* 0x00000004ff0a7e24 */ /* 0x000fe4000f8e00ff */
[----:B------:R-:W-:Y:S07]  /*6b80*/  LEPC R20, `(.L_x_120) ;  /* 0x000000001014794e */ /* 0x000fee0000000000 */
[----:B---345:R-:W-:Y:S05]  /*6b90*/  CALL.ABS.NOINC R14 ;  /* 0x000000000e007343 */ /* 0x038fea0003c00000 */
.L_x_120:
[----:B------:R-:W1:Y:S01]  /*6ba0*/  LDCU.64 UR8, c[0x4][0x80] ;  /* 0x01001000ff0877ac */ /* 0x000e620008000a00 */
[----:B------:R-:W2:Y:S01]  /*6bb0*/  LDC.64 R16, c[0x4][R16] ;  /* 0x0100000010107b82 */ /* 0x000ea20000000a00 */
[----:B------:R-:W-:Y:S02]  /*6bc0*/  HFMA2 R12, -RZ, RZ, 0, 5.9604644775390625e-08 ;  /* 0x00000001ff0c7431 */ /* 0x000fe400000001ff */
[----:B------:R-:W-:Y:S02]  /*6bd0*/  IMAD.MOV.U32 R8, RZ, RZ, 0x70 ;  /* 0x00000070ff087424 */ /* 0x000fe400078e00ff */
[----:B------:R-:W-:Y:S01]  /*6be0*/  IMAD.MOV.U32 R13, RZ, RZ, RZ ;  /* 0x000000ffff0d7224 */ /* 0x000fe200078e00ff */
[----:B------:R-:W3:Y:S01]  /*6bf0*/  LDCU.64 UR6, c[0x4][0x88] ;  /* 0x01001100ff0677ac */ /* 0x000ee20008000a00 */
[----:B------:R-:W4:Y:S01]  /*6c00*/  LDCU.64 UR4, c[0x4][0x8] ;  /* 0x01000100ff0477ac */ /* 0x000f220008000a00 */
[----:B-1----:R-:W-:Y:S02]  /*6c10*/  MOV R4, UR8 ;  /* 0x0000000800047c02 */ /* 0x002fe40008000f00 */
[----:B------:R-:W-:Y:S02]  /*6c20*/  MOV R5, UR9 ;  /* 0x0000000900057c02 */ /* 0x000fe40008000f00 */
[----:B---3--:R-:W-:Y:S01]  /*6c30*/  MOV R7, UR7 ;  /* 0x0000000700077c02 */ /* 0x008fe20008000f00 */
[----:B------:R-:W-:Y:S01]  /*6c40*/  IMAD.U32 R6, RZ, RZ, UR6 ;  /* 0x00000006ff067e24 */ /* 0x000fe2000f8e00ff */
[----:B----4-:R-:W-:Y:S01]  /*6c50*/  MOV R11, UR5 ;  /* 0x00000005000b7c02 */ /* 0x010fe20008000f00 */
[----:B------:R-:W-:Y:S02]  /*6c60*/  IMAD.U32 R10, RZ, RZ, UR4 ;  /* 0x00000004ff0a7e24 */ /* 0x000fe4000f8e00ff */
[----:B------:R-:W-:Y:S07]  /*6c70*/  LEPC R20, `(.L_x_119) ;  /* 0x000000001014794e */ /* 0x000fee0000000000 */
[----:B--2---:R-:W-:Y:S05]  /*6c80*/  CALL.ABS.NOINC R16 ;  /* 0x0000000010007343 */ /* 0x004fea0003c00000 */
.L_x_119:
[----:B------:R-:W-:Y:S01]  /*6c90*/  ISETP.NE.U32.AND P3, PT, R126, RZ, PT ;  /* 0x000000ff7e00720c */ /* 0x000fe20003f65070 */
[----:B------:R-:W-:Y:S01]  /*6ca0*/  UISETP.NE.AND UP1, UPT, UR63, URZ, UPT ;  /* 0x000000ff3f00728c */ /* 0x000fe2000bf25270 */
[----:B------:R-:W-:Y:S02]  /*6cb0*/  ISETP.NE.U32.AND P4, PT, R122, RZ, PT ;  /* 0x000000ff7a00720c */ /* 0x000fe40003f85070 */
[----:B------:R-:W-:Y:S02]  /*6cc0*/  ISETP.NE.AND.EX P3, PT, R127, RZ, PT, P3 ;  /* 0x000000ff7f00720c */ /* 0x000fe40003f65330 */
[----:B------:R-:W-:Y:S02]  /*6cd0*/  PLOP3.LUT P1, PT, PT, PT, PT, 0x8, 0x80 ;  /* 0x000000000080781c */ /* 0x000fe40003f2e170 */
[----:B------:R-:W-:Y:S02]  /*6ce0*/  PLOP3.LUT P0, PT, PT, PT, UP1, 0x80, 0x8 ;  /* 0x000000000008781c */ /* 0x000fe40003f0f018 */
[----:B------:R-:W-:Y:S02]  /*6cf0*/  ISETP.NE.AND.EX P4, PT, R123, RZ, PT, P4 ;  /* 0x000000ff7b00720c */ /* 0x000fe40003f85340 */
[----:B------:R-:W2:Y:S09]  /*6d00*/  @UP1 LDCU.64 UR4, c[0x0][0x888] ;  /* 0x00011100ff0417ac */ /* 0x000eb20008000a00 */
[----:B------:R-:W-:Y:S01]  /*6d10*/  @P0 PLOP3.LUT P1, PT, P3, PT, PT, 0x80, 0x8 ;  /* 0x000000000008081c */ /* 0x000fe20001f2f070 */
[----:B--2---:R-:W-:Y:S04]  /*6d20*/  @UP1 UISETP.NE.U32.AND UP0, UPT, UR4, URZ, UPT ;  /* 0x000000ff0400128c */ /* 0x004fe8000bf05070 */
[----:B------:R-:W-:Y:S04]  /*6d30*/  @UP1 UISETP.NE.AND.EX UP0, UPT, UR5, URZ, UPT, UP0 ;  /* 0x000000ff0500128c */ /* 0x000fe8000bf05300 */
[----:B------:R-:W-:Y:S01]  /*6d40*/  @UP1 USEL UR4, URZ, 0xffffffff, UP0 ;  /* 0xffffffffff041887 */ /* 0x000fe20008000000 */
[----:B------:R-:W-:Y:S11]  /*6d50*/  @!P3 BRA `(.L_x_121) ;  /* 0x000000000030b947 */ /* 0x000ff60003800000 */
[----:B------:R-:W-:Y:S01]  /*6d60*/  ISETP.NE.U32.AND P2, PT, R124, RZ, PT ;  /* 0x000000ff7c00720c */ /* 0x000fe20003f45070 */
[----:B------:R-:W2:Y:S01]  /*6d70*/  LDCU.64 UR6, c[0x0][0x358] ;  /* 0x00006b00ff0677ac */ /* 0x000ea20008000a00 */
[----:B------:R-:W-:Y:S02]  /*6d80*/  IMAD.MOV.U32 R129, RZ, RZ, 0x1 ;  /* 0x00000001ff817424 */ /* 0x000fe400078e00ff */
[----:B------:R-:W-:Y:S11]  /*6d90*/  ISETP.NE.AND.EX P2, PT, R125, RZ, PT, P2 ;  /* 0x000000ff7d00720c */ /* 0x000ff60003f45320 */
[----:B------:R-:W-:Y:S02]  /*6da0*/  @!UPT UIADD3 URZ, UPT, UPT, URZ, URZ, URZ ;  /* 0x000000fffffff290 */ /* 0x000fe4000fffe0ff */
[----:B------:R-:W3:Y:S01]  /*6db0*/  @P2 LDC.64 R4, c[0x0][0x888] ;  /* 0x00022200ff042b82 */ /* 0x000ee20000000a00 */
[----:B-1----:R-:W-:Y:S04]  /*6dc0*/  @P2 IMAD R0, R126, UR36, RZ ;  /* 0x000000247e002c24 */ /* 0x002fe8000f8e02ff */
[----:B---3--:R-:W-:Y:S04]  /*6dd0*/  @P2 IMAD.WIDE R4, R0, 0x4, R4 ;  /* 0x0000000400042825 */ /* 0x008fe800078e0204 */
[----:B------:R-:W-:Y:S01]  /*6de0*/  HFMA2 R0, -RZ, RZ, 0, 5.9604644775390625e-08 ;  /* 0x00000001ff007431 */ /* 0x000fe200000001ff */
[----:B--2--5:R2:W5:Y:S04]  /*6df0*/  @P2 LDG.E R74, desc[UR6][R4.64] ;  /* 0x00000006044a2981 */ /* 0x024568000c1e1900 */
[----:B------:R-:W-:Y:S01]  /*6e00*/  @!P2 PRMT R129, R0, 0x7610, R129 ;  /* 0x000076100081a816 */ /* 0x000fe20000000081 */
[----:B--2---:R-:W3:Y:S06]  /*6e10*/  @!P2 LDC R74, c[0x0][0x880] ;  /* 0x00022000ff4aab82 */ /* 0x004eec0000000800 */
.L_x_121:
[----:B------:R-:W-:Y:S05]  /*6e20*/  @!P4 BRA `(.L_x_122) ;  /* 0x000000000024c947 */ /* 0x000fea0003800000 */
[----:B------:R-:W-:Y:S01]  /*6e30*/  ISETP.NE.U32.AND P2, PT, R120, RZ, PT ;  /* 0x000000ff7800720c */ /* 0x000fe20003f45070 */
[----:B------:R-:W2:Y:S03]  /*6e40*/  LDCU.64 UR6, c[0x0][0x358] ;  /* 0x00006b00ff0677ac */ /* 0x000ea60008000a00 */
[----:B------:R-:W-:Y:S11]  /*6e50*/  ISETP.NE.AND.EX P2, PT, R121, RZ, PT, P2 ;  /* 0x000000ff7900720c */ /* 0x000ff60003f45320 */
[----:B------:R-:W-:Y:S02]  /*6e60*/  @!UPT UIADD3 URZ, UPT, UPT, URZ, URZ, URZ ;  /* 0x000000fffffff290 */ /* 0x000fe4000fffe0ff */
[----:B------:R-:W4:Y:S01]  /*6e70*/  @P2 LDC.64 R4, c[0x0][0x8a8] ;  /* 0x00022a00ff042b82 */ /* 0x000f220000000a00 */
[----:B-1----:R-:W-:Y:S04]  /*6e80*/  @P2 IMAD R0, R122, UR36, RZ ;  /* 0x000000247a002c24 */ /* 0x002fe8000f8e02ff */
[----:B----4-:R-:W-:Y:S05]  /*6e90*/  @P2 IMAD.WIDE R4, R0, 0x4, R4 ;  /* 0x0000000400042825 */ /* 0x010fea00078e0204 */
[----:B--2--5:R2:W5:Y:S02]  /*6ea0*/  @P2 LDG.E R73, desc[UR6][R4.64] ;  /* 0x0000000604492981 */ /* 0x024564000c1e1900 */
[----:B--2---:R-:W4:Y:S02]  /*6eb0*/  @!P2 LDC R73, c[0x0][0x8a0] ;  /* 0x00022800ff49ab82 */ /* 0x004f240000000800 */
.L_x_122:
[----:B---3-5:R-:W-:Y:S01]  /*6ec0*/  @P0 FSETP.NEU.AND P4, PT, R74, RZ, PT ;  /* 0x000000ff4a00020b */ /* 0x028fe20003f8d000 */
[----:B-1----:R-:W-:Y:S01]  /*6ed0*/  IMAD.U32 R0, RZ, RZ, UR4 ;  /* 0x00000004ff007e24 */ /* 0x002fe2000f8e00ff */
[----:B------:R-:W-:Y:S01]  /*6ee0*/  @P0 LOP3.LUT P2, RZ, R129, 0xff, RZ, 0xc0, !PT ;  /* 0x000000ff81ff0812 */ /* 0x000fe2000784c0ff */
[----:B------:R-:W-:Y:S01]  /*6ef0*/  BSSY B1, `(.L_x_123) ;  /* 0x0000048000017945 */ /* 0x000fe20003800000 */
[----:B------:R-:W-:Y:S02]  /*6f00*/  @P0 SEL R3, RZ, 0xffffffff, P4 ;  /* 0xffffffffff030807 */ /* 0x000fe40002000000 */
[----:B------:R-:W-:Y:S02]  /*6f10*/  CS2R R118, SRZ ;  /* 0x0000000000767805 */ /* 0x000fe4000001ff00 */
[----:B------:R-:W-:Y:S02]  /*6f20*/  LEA R17, R72, UR46, 0x3 ;  /* 0x0000002e48117c11 */ /* 0x000fe4000f8e18ff */
[----:B------:R-:W-:Y:S02]  /*6f30*/  CS2R R116, SRZ ;  /* 0x0000000000747805 */ /* 0x000fe4000001ff00 */
[----:B------:R-:W-:Y:S01]  /*6f40*/  @P1 SEL R3, R0, R3, !P2 ;  /* 0x0000000300031207 */ /* 0x000fe20005000000 */
[----:B------:R-:W-:Y:S01]  /*6f50*/  IMAD.U32 R0, RZ, RZ, UR45 ;  /* 0x0000002dff007e24 */ /* 0x000fe2000f8e00ff */
[----:B------:R-:W-:Y:S02]  /*6f60*/  PLOP3.LUT P5, PT, PT, PT, PT, 0x8, 0x80 ;  /* 0x000000000080781c */ /* 0x000fe40003fae170 */
[----:B------:R-:W-:Y:S02]  /*6f70*/  CS2R R110, SRZ ;  /* 0x00000000006e7805 */ /* 0x000fe4000001ff00 */
[----:B------:R-:W-:Y:S02]  /*6f80*/  @P0 LOP3.LUT R3, R3, 0x1, RZ, 0xc0, !PT ;  /* 0x0000000103030812 */ /* 0x000fe400078ec0ff */
[----:B------:R-:W-:Y:S02]  /*6f90*/  CS2R R108, SRZ ;  /* 0x00000000006c7805 */ /* 0x000fe4000001ff00 */
[----:B------:R-:W-:Y:S02]  /*6fa0*/  LEA R0, R0, UR46, 0x3 ;  /* 0x0000002e00007c11 */ /* 0x000fe4000f8e18ff */
[----:B------:R-:W-:Y:S02]  /*6fb0*/  CS2R R102, SRZ ;  /* 0x0000000000667805 */ /* 0x000fe4000001ff00 */
[----:B------:R-:W-:Y:S02]  /*6fc0*/  ISETP.NE.U32.OR P6, PT, R3, 0x1, !P0 ;  /* 0x000000010300780c */ /* 0x000fe400047c5470 */
[----:B------:R-:W-:Y:S02]  /*6fd0*/  CS2R R100, SRZ ;  /* 0x0000000000647805 */ /* 0x000fe4000001ff00 */
[----:B------:R-:W-:Y:S02]  /*6fe0*/  LOP3.LUT R3, R135, 0x1, RZ, 0x3c, !PT ;  /* 0x0000000187037812 */ /* 0x000fe400078e3cff */
[----:B------:R-:W-:Y:S02]  /*6ff0*/  CS2R R94, SRZ ;  /* 0x00000000005e7805 */ /* 0x000fe4000001ff00 */
[----:B------:R-:W-:Y:S02]  /*7000*/  P2R R137, PR, RZ, 0x40 ;  /* 0x00000040ff897803 */ /* 0x000fe40000000000 */
[----:B------:R-:W-:Y:S02]  /*7010*/  CS2R R92, SRZ ;  /* 0x00000000005c7805 */ /* 0x000fe4000001ff00 */
[----:B------:R-:W-:Y:S02]  /*7020*/  CS2R R86, SRZ ;  /* 0x0000000000567805 */ /* 0x000fe4000001ff00 */
[----:B------:R-:W-:Y:S02]  /*7030*/  CS2R R84, SRZ ;  /* 0x0000000000547805 */ /* 0x000fe4000001ff00 */
[----:B------:R-:W-:Y:S02]  /*7040*/  CS2R R78, SRZ ;  /* 0x00000000004e7805 */ /* 0x000fe4000001ff00 */
[----:B------:R-:W-:Y:S02]  /*7050*/  CS2R R76, SRZ ;  /* 0x00000000004c7805 */ /* 0x000fe4000001ff00 */
[----:B------:R-:W-:Y:S02]  /*7060*/  CS2R R82, SRZ ;  /* 0x0000000000527805 */ /* 0x000fe4000001ff00 */
[----:B------:R-:W-:Y:S02]  /*7070*/  CS2R R80, SRZ ;  /* 0x0000000000507805 */ /* 0x000fe4000001ff00 */
[----:B------:R-:W-:Y:S04]  /*7080*/  @P6 SHF.L.U32 R4, R3, 0x1f, RZ ;  /* 0x0000001f03046819 */ /* 0x000fe800000006ff */
[----:B------:R1:W2:Y:S02]  /*7090*/  @P6 SYNCS.PHASECHK.TRANS64.TRYWAIT P0, [R0+URZ+0x230], R4 ;  /* 0x00023004000065a7 */ /* 0x0002a400080011ff */
[----:B-1----:R-:W-:Y:S04]  /*70a0*/  SHF.L.U32 R4, R134, 0x1f, RZ ;  /* 0x0000001f86047819 */ /* 0x002fe800000006ff */
[----:B------:R1:W3:Y:S01]  /*70b0*/  SYNCS.PHASECHK.TRANS64.TRYWAIT P4, [R17+URZ+0x280], R4 ;  /* 0x00028004110075a7 */ /* 0x0002e200080811ff */
[----:B--2---:R-:W-:Y:S01]  /*70c0*/  @P6 PLOP3.LUT P5, PT, P0, PT, PT, 0x8, 0x80 ;  /* 0x000000000080681c */ /* 0x004fe200007ae170 */
[----:B------:R-:W-:Y:S01]  /*70d0*/  @!UPT UIADD3 URZ, UPT, UPT, URZ, URZ, URZ ;  /* 0x000000fffffff290 */ /* 0x000fe2000fffe0ff */
[----:B-1----:R-:W-:Y:S11]  /*70e0*/  @!P6 BRA `(.L_x_124) ;  /* 0x0000000000a0e947 */ /* 0x002ff60003800000 */
[----:B------:R-:W-:Y:S01]  /*70f0*/  ISETP.NE.U32.AND P0, PT, RZ, UR60, PT ;  /* 0x0000003cff007c0c */ /* 0x000fe2000bf05070 */
[----:B------:R-:W-:Y:S01]  /*7100*/  BSSY B0, `(.L_x_125) ;  /* 0x000000d000007945 */ /* 0x000fe20003800000 */
[----:B------:R-:W-:Y:S02]  /*7110*/  FSETP.NEU.AND P2, PT, R74, RZ, PT ;  /* 0x000000ff4a00720b */ /* 0x000fe40003f4d000 */
[----:B------:R-:W-:Y:S02]  /*7120*/  ISETP.NE.AND.EX P0, PT, RZ, UR61, PT, P0 ;  /* 0x0000003dff007c0c */ /* 0x000fe4000bf05300 */
[----:B------:R-:W-:Y:S02]  /*7130*/  LOP3.LUT P1, RZ, R129, 0xff, RZ, 0xc0, !PT ;  /* 0x000000ff81ff7812 */ /* 0x000fe4000782c0ff */
[----:B------:R-:W-:Y:S02]  /*7140*/  SEL R6, RZ, 0xffffffff, P2 ;  /* 0xffffffffff067807 */ /* 0x000fe40001000000 */
[----:B------:R-:W-:Y:S04]  /*7150*/  SEL R5, RZ, 0xffffffff, P0 ;  /* 0xffffffffff057807 */ /* 0x000fe80000000000 */
[----:B------:R-:W-:Y:S01]  /*7160*/  @P3 SEL R6, R5, R6, !P1 ;  /* 0x0000000605063207 */ /* 0x000fe20004800000 */
[----:B------:R-:W-:Y:S03]  /*7170*/  IMAD.U32 R5, RZ, RZ, UR45 ;  /* 0x0000002dff057e24 */ /* 0x000fe6000f8e00ff */
[----:B------:R-:W-:Y:S01]  /*7180*/  LOP3.LUT R6, R6, 0x1, RZ, 0xc0, !PT ;  /* 0x0000000106067812 */ /* 0x000fe200078ec0ff */
[----:B------:R-:W-:Y:S06]  /*7190*/  @!P5 BRA `(.L_x_126) ;  /* 0x00000000000cd947 */ /* 0x000fec0003800000 */
[----:B------:R-:W-:Y:S04]  /*71a0*/  SHF.L.U32 R3, R3, 0x1f, RZ ;  /* 0x0000001f03037819 */ /* 0x000fe800000006ff */
[----:B------:R-:W1:Y:S02]  /*71b0*/  SYNCS.PHASECHK.TRANS64.TRYWAIT P0, [R0+URZ+0x230], R3 ;  /* 0x00023003000075a7 */ /* 0x000e6400080011ff */
[----:B-1----:R-:W-:Y:S05]  /*71c0*/  @!P0 BRA `(.L_x_127) ;  /* 0x0000003400048947 */ /* 0x002fea0003800000 */
.L_x_126:
[----:B------:R-:W-:Y:S05]  /*71d0*/  BSYNC B0 ;  /* 0x0000000000007941 */ /* 0x000fea0003800000 */
.L_x_125:
[----:B------:R-:W-:Y:S02]  /*71e0*/  ISETP.NE.U32.AND P0, PT, R6, 0x1, PT ;  /* 0x000000010600780c */ /* 0x000fe40003f05070 */
[----:B------:R-:W-:Y:S02]  /*71f0*/  CS2R R82, SRZ ;  /* 0x0000000000527805 */ /* 0x000fe4000001ff00 */
        /* <DEDUP_REMOVED lines=10> */
[----:B------:R-:W-:Y:S01]  /*72a0*/  CS2R R108, SRZ ;  /* 0x00000000006c7805 */ /* 0x000fe2000001ff00 */
[----:B-1----:R-:W-:Y:S01]  /*72b0*/  @P0 IMAD R0, R5, 0x1c00, R128 ;  /* 0x00001c0005000824 */ /* 0x002fe200078e0280 */
[----:B------:R-:W-:Y:S01]  /*72c0*/  CS2R R116, SRZ ;  /* 0x0000000000747805 */ /* 0x000fe2000001ff00 */
[----:B------:R-:W-:Y:S01]  /*72d0*/  IMAD.MOV.U32 R118, RZ, RZ, RZ ;  /* 0x000000ffff767224 */ /* 0x000fe200078e00ff */
[----:B------:R-:W-:Y:S05]  /*72e0*/  @P0 WARPSYNC.ALL ;  /* 0x0000000000000948 */ /* 0x000fea0003800000 */
[----:B------:R-:W-:Y:S05]  /*72f0*/  @P0 LEA R0, R0, UR46, 0x1 ;  /* 0x0000002e00000c11 */ /* 0x000fea000f8e08ff */
[----:B------:R1:W2:Y:S04]  /*7300*/  @P0 LDSM.16.M88.4 R80, [R0+0x400] ;  /* 0x000400000050083b */ /* 0x0002a80000000200 */
[----:B------:R1:W1:Y:S04]  /*7310*/  @P0 LDSM.16.M88.4 R76, [R0+0xc00] ;  /* 0x000c0000004c083b */ /* 0x0002680000000200 */
[----:B------:R1:W1:Y:S04]  /*7320*/  @P0 LDSM.16.M88.4 R84, [R0+0x1400] ;  /* 0x001400000054083b */ /* 0x0002680000000200 */
[----:B------:R1:W1:Y:S04]  /*7330*/  @P0 LDSM.16.M88.4 R92, [R0+0x1c00] ;  /* 0x001c0000005c083b */ /* 0x0002680000000200 */
[----:B------:R1:W1:Y:S04]  /*7340*/  @P0 LDSM.16.M88.4 R100, [R0+0x2400] ;  /* 0x002400000064083b */ /* 0x0002680000000200 */
[----:B------:R1:W1:Y:S04]  /*7350*/  @P0 LDSM.16.M88.4 R108, [R0+0x2c00] ;  /* 0x002c0000006c083b */ /* 0x0002680000000200 */
[----:B------:R1:W1:Y:S02]  /*7360*/  @P0 LDSM.16.M88.4 R116, [R0+0x3400] ;  /* 0x003400000074083b */ /* 0x0002640000000200 */
.L_x_124:
[----:B------:R-:W-:Y:S05]  /*7370*/  BSYNC B1 ;  /* 0x0000000000017941 */ /* 0x000fea0003800000 */
.L_x_123:
[----:B-1----:R-:W-:Y:S04]  /*7380*/  LEA.HI R0, R72, R72, RZ, 0x1 ;  /* 0x0000004848007211 */ /* 0x002fe800078f08ff */
[----:B------:R-:W-:Y:S02]  /*7390*/  SHF.R.U32.HI R3, RZ, 0x1, R0 ;  /* 0x00000001ff037819 */ /* 0x000fe40000011600 */
[----:B------:R-:W-:Y:S03]  /*73a0*/  LOP3.LUT R0, R0, 0xffe, RZ, 0xc0, !PT ;  /* 0x00000ffe00007812 */ /* 0x000fe600078ec0ff */
[----:B------:R-:W-:Y:S02]  /*73b0*/  IMAD R3, R3, 0x70, R2 ;  /* 0x0000007003037824 */ /* 0x000fe400078e0202 */
[----:B------:R-:W-:Y:S04]  /*73c0*/  IMAD.IADD R0, R72, 0x1, -R0 ;  /* 0x0000000148007824 */ /* 0x000fe800078e0a00 */
[----:B------:R-:W-:Y:S05]  /*73d0*/  IMAD R16, R0, 0x100000, R3 ;  /* 0x0010000000107824 */ /* 0x000fea00078e0203 */
[----:B------:R-:W-:Y:S04]  /*73e0*/  SHF.R.U32.HI R0, RZ, 0x15, R16 ;  /* 0x00000015ff007819 */ /* 0x000fe80000011610 */
[----:B------:R-:W-:Y:S01]  /*73f0*/  LOP3.LUT P0, RZ, R0, 0x3, R130, 0x48, !PT ;  /* 0x0000000300ff7812 */ /* 0x000fe20007804882 */
[----:B------:R-:W-:Y:S01]  /*7400*/  @!UPT UIADD3 URZ, UPT, UPT, URZ, URZ, URZ ;  /* 0x000000fffffff290 */ /* 0x000fe2000fffe0ff */
[----:B---3--:R-:W-:Y:S11]  /*7410*/  @P4 BRA `(.L_x_128) ;  /* 0x0000000000084947 */ /* 0x008ff60003800000 */
[----:B------:R-:W1:Y:S02]  /*7420*/  SYNCS.PHASECHK.TRANS64.TRYWAIT P1, [R17+URZ+0x280], R4 ;  /* 0x00028004110075a7 */ /* 0x000e6400080211ff */
[----:B-1----:R-:W-:Y:S05]  /*7430*/  @!P1 BRA `(.L_x_129) ;  /* 0x00000030007c9947 */ /* 0x002fea0003800000 */
.L_x_128:
[----:B------:R-:W-:Y:S05]  /*7440*/  @!P0 BRA `(.L_x_130) ;  /* 0x0000000000408947 */ /* 0x000fea0003800000 */
[----:B------:R-:W3:Y:S01]  /*7450*/  LDCU.64 UR8, c[0x4][0x70] ;  /* 0x01000e00ff0877ac */ /* 0x000ee20008000a00 */
[----:B------:R-:W-:Y:S01]  /*7460*/  MOV R15, 0x0 ;  /* 0x00000000000f7802 */ /* 0x000fe20000000f00 */
[----:B------:R-:W-:Y:S02]  /*7470*/  HFMA2 R12, -RZ, RZ, 0, 5.9604644775390625e-08 ;  /* 0x00000001ff0c7431 */ /* 0x000fe400000001ff */
[----:B------:R-:W-:Y:S02]  /*7480*/  IMAD.MOV.U32 R8, RZ, RZ, 0x192 ;  /* 0x00000192ff087424 */ /* 0x000fe400078e00ff */
[----:B------:R-:W-:Y:S01]  /*7490*/  IMAD.MOV.U32 R13, RZ, RZ, RZ ;  /* 0x000000ffff0d7224 */ /* 0x000fe200078e00ff */
[----:B------:R-:W5:Y:S01]  /*74a0*/  LDCU.64 UR6, c[0x4][0x78] ;  /* 0x01000f00ff0677ac */ /* 0x000f620008000a00 */
[----:B------:R-:W2:Y:S01]  /*74b0*/  LDC.64 R14, c[0x4][R15] ;  /* 0x010000000f0e7b82 */ /* 0x000ea20000000a00 */
[----:B------:R-:W4:Y:S01]  /*74c0*/  LDCU.64 UR4, c[0x4][0x10] ;  /* 0x01000200ff0477ac */ /* 0x000f220008000a00 */
[----:B---3--:R-:W-:Y:S01]  /*74d0*/  MOV R5, UR9 ;  /* 0x0000000900057c02 */ /* 0x008fe20008000f00 */
[----:B-1----:R-:W-:Y:S01]  /*74e0*/  IMAD.U32 R4, RZ, RZ, UR8 ;  /* 0x00000008ff047e24 */ /* 0x002fe2000f8e00ff */
[----:B-----5:R-:W-:Y:S01]  /*74f0*/  MOV R7, UR7 ;  /* 0x0000000700077c02 */ /* 0x020fe20008000f00 */
[----:B------:R-:W-:Y:S01]  /*7500*/  IMAD.U32 R6, RZ, RZ, UR6 ;  /* 0x00000006ff067e24 */ /* 0x000fe2000f8e00ff */
[----:B----4-:R-:W-:Y:S01]  /*7510*/  MOV R11, UR5 ;  /* 0x00000005000b7c02 */ /* 0x010fe20008000f00 */
[----:B------:R-:W-:Y:S02]  /*7520*/  IMAD.U32 R10, RZ, RZ, UR4 ;  /* 0x00000004ff0a7e24 */ /* 0x000fe4000f8e00ff */
[----:B------:R-:W-:Y:S07]  /*7530*/  LEPC R20, `(.L_x_130) ;  /* 0x000000001014794e */ /* 0x000fee0000000000 */
[----:B--2---:R-:W-:Y:S05]  /*7540*/  CALL.ABS.NOINC R14 ;  /* 0x000000000e007343 */ /* 0x004fea0003c00000 */
.L_x_130:
[----:B------:R-:W-:Y:S05]  /*7550*/  WARPSYNC.ALL ;  /* 0x0000000000007948 */ /* 0x000fea0003800000 */
[C---:B------:R-:W-:Y:S01]  /*7560*/  R2UR UR4, R16.reuse ;  /* 0x00000000100472ca */ /* 0x040fe200000e0000 */
[----:B------:R-:W-:Y:S05]  /*7570*/  VIADD R0, R16, 0x10 ;  /* 0x0000001010007836 */ /* 0x000fea0000000000 */
[----:B------:R-:W-:Y:S04]  /*7580*/  SHF.R.U32.HI R0, RZ, 0x15, R0 ;  /* 0x00000015ff007819 */ /* 0x000fe80000011600 */
[----:B------:R-:W-:Y:S03]  /*7590*/  LOP3.LUT P0, RZ, R0, 0x3, R130, 0x48, !PT ;  /* 0x0000000300ff7812 */ /* 0x000fe60007804882 */
[----:B------:R-:W3:Y:S10]  /*75a0*/  LDTM.16dp256bit.x2 R64, tmem[UR4] ;  /* 0x00000004004079ee */ /* 0x000ef400080a0000 */
[----:B---3--:R-:W-:Y:S05]  /*75b0*/  @!P0 BRA `(.L_x_131) ;  /* 0x0000000000408947 */ /* 0x008fea0003800000 */
        /* <DEDUP_REMOVED lines=16> */
.L_x_131:
[----:B------:R-:W-:Y:S05]  /*76c0*/  WARPSYNC.ALL ;  /* 0x0000000000007948 */ /* 0x000fea0003800000 */
[C---:B------:R-:W-:Y:S01]  /*76d0*/  R2UR UR4, R16.reuse ;  /* 0x00000000100472ca */ /* 0x040fe200000e0000 */
[----:B------:R-:W-:Y:S05]  /*76e0*/  VIADD R0, R16, 0x20 ;  /* 0x0000002010007836 */ /* 0x000fea0000000000 */
[----:B------:R-:W-:Y:S04]  /*76f0*/  SHF.R.U32.HI R0, RZ, 0x15, R0 ;  /* 0x00000015ff007819 */ /* 0x000fe80000011600 */
[----:B------:R-:W-:Y:S03]  /*7700*/  LOP3.LUT P0, RZ, R0, 0x3, R130, 0x48, !PT ;  /* 0x0000000300ff7812 */ /* 0x000fe60007804882 */
[----:B------:R-:W3:Y:S10]  /*7710*/  LDTM.16dp256bit.x2 R56, tmem[UR4+0x10] ;  /* 0x00001004003879ee */ /* 0x000ef400080a0000 */
        /* <DEDUP_REMOVED lines=17> */
.L_x_132:
        /* <DEDUP_REMOVED lines=23> */
.L_x_133:
        /* <DEDUP_REMOVED lines=23> */
.L_x_134:
        /* <DEDUP_REMOVED lines=23> */
.L_x_135:
        /* <DEDUP_REMOVED lines=23> */
.L_x_136:
[----:B------:R-:W-:Y:S01]  /*7df0*/  ISETP.NE.AND P0, PT, R136, RZ, PT ;  /* 0x000000ff8800720c */ /* 0x000fe20003f05270 */
[----:B------:R-:W-:Y:S05]  /*7e00*/  WARPSYNC.ALL ;  /* 0x0000000000007948 */ /* 0x000fea0003800000 */
[----:B------:R-:W-:Y:S01]  /*7e10*/  HADD2.F32 R75, -RZ, R79.H0_H0 ;  /* 0x2000004fff4b7230 */ /* 0x000fe20000004100 */
[----:B------:R-:W-:Y:S01]  /*7e20*/  R2UR UR4, R16 ;  /* 0x00000000100472ca */ /* 0x000fe200000e0000 */
[C---:B----4-:R-:W-:Y:S01]  /*7e30*/  FMUL R0, R73.reuse, R64 ;  /* 0x0000004049007220 */ /* 0x050fe20000400000 */
[--C-:B--2---:R-:W-:Y:S02]  /*7e40*/  HADD2.F32 R64, -RZ, R80.reuse.H0_H0 ;  /* 0x20000050ff407230 */ /* 0x104fe40000004100 */
[C---:B------:R-:W-:Y:S01]  /*7e50*/  FMUL R3, R73.reuse, R65 ;  /* 0x0000004149037220 */ /* 0x040fe20000400000 */
[----:B------:R-:W-:Y:S02]  /*7e60*/  HADD2.F32 R65, -RZ, R80.H1_H1 ;  /* 0x30000050ff417230 */ /* 0x000fe40000004100 */
[C---:B------:R-:W-:Y:S01]  /*7e70*/  FMUL R12, R73.reuse, R66 ;  /* 0x00000042490c7220 */ /* 0x040fe20000400000 */
[--C-:B------:R-:W-:Y:S02]  /*7e80*/  HADD2.F32 R66, -RZ, R81.reuse.H0_H0 ;  /* 0x20000051ff427230 */ /* 0x100fe40000004100 */
[C---:B------:R-:W-:Y:S01]  /*7e90*/  FFMA R0, R74.reuse, R64, R0 ;  /* 0x000000404a007223 */ /* 0x040fe20000000000 */
[C---:B------:R-:W-:Y:S01]  /*7ea0*/  FMUL R13, R73.reuse, R67 ;  /* 0x00000043490d7220 */ /* 0x040fe20000400000 */
[----:B------:R-:W-:Y:S02]  /*7eb0*/  HADD2.F32 R67, -RZ, R81.H1_H1 ;  /* 0x30000051ff437230 */ /* 0x000fe40000004100 */
[C---:B------:R-:W-:Y:S01]  /*7ec0*/  FFMA R3, R74.reuse, R65, R3 ;  /* 0x000000414a037223 */ /* 0x040fe20000000003 */
[C---:B------:R-:W-:Y:S01]  /*7ed0*/  FFMA R12, R74.reuse, R66, R12 ;  /* 0x000000424a0c7223 */ /* 0x040fe2000000000c */
[----:B------:R-:W-:Y:S01]  /*7ee0*/  FMUL R14, R73, R68 ;  /* 0x00000044490e7220 */ /* 0x000fe20000400000 */
[----:B-1----:R-:W1:Y:S01]  /*7ef0*/  LDTM.16dp256bit.x2 R4, tmem[UR4+0x60] ;  /* 0x00006004000479ee */ /* 0x002e6200080a0000 */
[----:B------:R-:W-:Y:S01]  /*7f00*/  NOP ;  /* 0x0000000000007918 */ /* 0x000fe20000000000 */
[----:B------:R-:W-:Y:S01]  /*7f10*/  F2FP.F16.F32.PACK_AB R64, R3, R0 ;  /* 0x000000000340723e */ /* 0x000fe200000000ff */
[C---:B------:R-:W-:Y:S01]  /*7f20*/  FFMA R13, R74.reuse, R67, R13 ;  /* 0x000000434a0d7223 */ /* 0x040fe2000000000d */
[--C-:B------:R-:W-:Y:S02]  /*7f30*/  HADD2.F32 R68, -RZ, R82.reuse.H0_H0 ;  /* 0x20000052ff447230 */ /* 0x100fe40000004100 */
[----:B------:R-:W-:Y:S01]  /*7f40*/  FMUL R15, R73, R69 ;  /* 0x00000045490f7220 */ /* 0x000fe20000400000 */
[----:B------:R-:W-:Y:S01]  /*7f50*/  R2UR UR5, R17 ;  /* 0x00000000110572ca */ /* 0x000fe200000e0000 */
[----:B------:R-:W-:Y:S01]  /*7f60*/  FMUL R16, R73, R70 ;  /* 0x0000004649107220 */ /* 0x000fe20000400000 */
[----:B------:R-:W-:Y:S01]  /*7f70*/  HADD2.F32 R69, -RZ, R82.H1_H1 ;  /* 0x30000052ff457230 */ /* 0x000fe20000004100 */
[----:B------:R-:W-:Y:S01]  /*7f80*/  F2FP.F16.F32.PACK_AB R65, R13, R12 ;  /* 0x0000000c0d41723e */ /* 0x000fe200000000ff */
[C---:B------:R-:W-:Y:S01]  /*7f90*/  FFMA R14, R74.reuse, R68, R14 ;  /* 0x000000444a0e7223 */ /* 0x040fe2000000000e */
[C---:B------:R-:W-:Y:S01]  /*7fa0*/  FMUL R17, R73.reuse, R71 ;  /* 0x0000004749117220 */ /* 0x040fe20000400000 */
[--C-:B------:R-:W-:Y:S02]  /*7fb0*/  HADD2.F32 R70, -RZ, R83.reuse.H0_H0 ;  /* 0x20000053ff467230 */ /* 0x100fe40000004100 */
[C---:B------:R-:W-:Y:S01]  /*7fc0*/  FFMA R15, R74.reuse, R69, R15 ;  /* 0x000000454a0f7223 */ /* 0x040fe2000000000f */
[----:B------:R-:W-:Y:S02]  /*7fd0*/  HADD2.F32 R71, -RZ, R83.H1_H1 ;  /* 0x30000053ff477230 */ /* 0x000fe40000004100 */
[C---:B------:R-:W-:Y:S01]  /*7fe0*/  FMUL R20, R73.reuse, R58 ;  /* 0x0000003a49147220 */ /* 0x040fe20000400000 */
[----:B------:R-:W-:Y:S01]  /*7ff0*/  FMUL R21, R73, R59 ;  /* 0x0000003b49157220 */ /* 0x000fe20000400000 */
[--C-:B------:R-:W-:Y:S01]  /*8000*/  HADD2.F32 R58, -RZ, R76.reuse.H0_H0 ;  /* 0x2000004cff3a7230 */ /* 0x100fe20000004100 */
[----:B------:R-:W-:Y:S01]  /*8010*/  F2FP.F16.F32.PACK_AB R66, R15, R14 ;  /* 0x0000000e0f42723e */ /* 0x000fe200000000ff */
[C---:B------:R-:W-:Y:S01]  /*8020*/  FFMA R16, R74.reuse, R70, R16 ;  /* 0x000000464a107223 */ /* 0x040fe20000000010 */
[C---:B------:R-:W-:Y:S01]  /*8030*/  FFMA R17, R74.reuse, R71, R17 ;  /* 0x000000474a117223 */ /* 0x040fe20000000011 */
[----:B------:R-:W-:Y:S01]  /*8040*/  UIADD3 UR4, UPT, UPT, UR5, 0x2a0, URZ ;  /* 0x000002a005047890 */ /* 0x000fe2000fffe0ff */
[C---:B------:R-:W-:Y:S01]  /*8050*/  FMUL R18, R73.reuse, R56 ;  /* 0x0000003849127220 */ /* 0x040fe20000400000 */
[----:B------:R-:W-:Y:S02]  /*8060*/  HADD2.F32 R59, -RZ, R76.H1_H1 ;  /* 0x3000004cff3b7230 */ /* 0x000fe40000004100 */
[----:B------:R-:W-:Y:S01]  /*8070*/  FMUL R22, R73, R60 ;  /* 0x0000003c49167220 */ /* 0x000fe20000400000 */
[----:B------:R-:W-:Y:S01]  /*8080*/  UPRMT UR4, UR44, 0x654, UR4 ;  /* 0x000006542c047896 */ /* 0x000fe20008000004 */
[----:B------:R-:W-:Y:S01]  /*8090*/  F2FP.F16.F32.PACK_AB R67, R17, R16 ;  /* 0x000000101143723e */ /* 0x000fe200000000ff */
[C---:B------:R-:W-:Y:S01]  /*80a0*/  FFMA R18, R74.reuse, R58, R18 ;  /* 0x0000003a4a127223 */ /* 0x040fe20000000012 */
[--C-:B------:R-:W-:Y:S02]  /*80b0*/  HADD2.F32 R60, -RZ, R77.reuse.H0_H0 ;  /* 0x2000004dff3c7230 */ /* 0x100fe40000004100 */
[C---:B------:R-:W-:Y:S01]  /*80c0*/  FMUL R19, R73.reuse, R57 ;  /* 0x0000003949137220 */ /* 0x040fe20000400000 */
[C---:B------:R-:W-:Y:S01]  /*80d0*/  FMUL R23, R73.reuse, R61 ;  /* 0x0000003d49177220 */ /* 0x040fe20000400000 */
[----:B------:R-:W-:Y:S02]  /*80e0*/  HADD2.F32 R61, -RZ, R77.H1_H1 ;  /* 0x3000004dff3d7230 */ /* 0x000fe40000004100 */
[----:B------:R-:W-:Y:S01]  /*80f0*/  FMUL R56, R73, R62 ;  /* 0x0000003e49387220 */ /* 0x000fe20000400000 */
[C---:B------:R-:W-:Y:S01]  /*8100*/  FFMA R19, R74.reuse, R59, R19 ;  /* 0x0000003b4a137223 */ /* 0x040fe20000000013 */
[--C-:B------:R-:W-:Y:S01]  /*8110*/  HADD2.F32 R62, -RZ, R78.reuse.H0_H0 ;  /* 0x2000004eff3e7230 */ /* 0x100fe20000004100 */
[----:B-1----:R-:W-:Y:S01]  /*8120*/  SYNCS.ARRIVE.TRANS64.RED.A1T0 RZ, [UR4], RZ ;  /* 0x000000ffffff79a7 */ /* 0x002fe20008100404 */
[C---:B------:R-:W-:Y:S01]  /*8130*/  FFMA R20, R74.reuse, R60, R20 ;  /* 0x0000003c4a147223 */ /* 0x040fe20000000014 */
[C---:B------:R-:W-:Y:S01]  /*8140*/  FFMA R21, R74.reuse, R61, R21 ;  /* 0x0000003d4a157223 */ /* 0x040fe20000000015 */
[----:B------:R-:W-:Y:S01]  /*8150*/  HADD2.F32 R76, -RZ, R79.H1_H1 ;  /* 0x3000004fff4c7230 */ /* 0x000fe20000004100 */
[----:B------:R-:W-:Y:S01]  /*8160*/  F2FP.F16.F32.PACK_AB R12, R19, R18 ;  /* 0x00000012130c723e */ /* 0x000fe200000000ff */
[C---:B------:R-:W-:Y:S01]  /*8170*/  FFMA R22, R74.reuse, R62, R22 ;  /* 0x0000003e4a167223 */ /* 0x040fe20000000016 */
[----:B------:R-:W-:Y:S01]  /*8180*/  FMUL R57, R73, R63 ;  /* 0x0000003f49397220 */ /* 0x000fe20000400000 */
[----:B------:R-:W-:Y:S01]  /*8190*/  HADD2.F32 R63, -RZ, R78.H1_H1 ;  /* 0x3000004eff3f7230 */ /* 0x000fe20000004100 */
[----:B------:R-:W-:Y:S01]  /*81a0*/  F2FP.F16.F32.PACK_AB R13, R21, R20 ;  /* 0x00000014150d723e */ /* 0x000fe200000000ff */
[--C-:B------:R-:W-:Y:S02]  /*81b0*/  HADD2.F32 R77, -RZ, R84.reuse.H0_H0 ;  /* 0x20000054ff4d7230 */ /* 0x100fe40000004100 */
[C---:B------:R-:W-:Y:S01]  /*81c0*/  FMUL R48, R73.reuse, R48 ;  /* 0x0000003049307220 */ /* 0x040fe20000400000 */
[----:B------:R-:W-:Y:S02]  /*81d0*/  HADD2.F32 R78, -RZ, R84.H1_H1 ;  /* 0x30000054ff4e7230 */ /* 0x000fe40000004100 */
[C---:B------:R-:W-:Y:S01]  /*81e0*/  FFMA R23, R74.reuse, R63, R23 ;  /* 0x0000003f4a177223 */ /* 0x040fe20000000017 */
[C---:B------:R-:W-:Y:S01]  /*81f0*/  FFMA R56, R74.reuse, R75, R56 ;  /* 0x0000004b4a387223 */ /* 0x040fe20000000038 */
[C---:B------:R-:W-:Y:S01]  /*8200*/  FFMA R57, R74.reuse, R76, R57 ;  /* 0x0000004c4a397223 */ /* 0x040fe20000000039 */
[C---:B------:R-:W-:Y:S01]  /*8210*/  FFMA R48, R74.reuse, R77, R48 ;  /* 0x0000004d4a307223 */ /* 0x040fe20000000030 */
[----:B------:R-:W-:Y:S01]  /*8220*/  FMUL R49, R73, R49 ;  /* 0x0000003149317220 */ /* 0x000fe20000400000 */
[--C-:B------:R-:W-:Y:S01]  /*8230*/  HADD2.F32 R79, -RZ, R85.reuse.H0_H0 ;  /* 0x20000055ff4f7230 */ /* 0x100fe20000004100 */
[----:B------:R-:W-:Y:S01]  /*8240*/  F2FP.F16.F32.PACK_AB R14, R23, R22 ;  /* 0x00000016170e723e */ /* 0x000fe200000000ff */
[----:B------:R-:W-:Y:S01]  /*8250*/  FMUL R50, R73, R50 ;  /* 0x0000003249327220 */ /* 0x000fe20000400000 */
[----:B------:R-:W-:Y:S01]  /*8260*/  HADD2.F32 R80, -RZ, R85.H1_H1 ;  /* 0x30000055ff507230 */ /* 0x000fe20000004100 */
[----:B------:R-:W-:Y:S01]  /*8270*/  F2FP.F16.F32.PACK_AB R15, R57, R56 ;  /* 0x00000038390f723e */ /* 0x000fe200000000ff */
[C---:B------:R-:W-:Y:S01]  /*8280*/  FFMA R49, R74.reuse, R78, R49 ;  /* 0x0000004e4a317223 */ /* 0x040fe20000000031 */
[C---:B------:R-:W-:Y:S01]  /*8290*/  FFMA R50, R74.reuse, R79, R50 ;  /* 0x0000004f4a327223 */ /* 0x040fe20000000032 */
[C---:B------:R-:W-:Y:S01]  /*82a0*/  FMUL R51, R73.reuse, R51 ;  /* 0x0000003349337220 */ /* 0x040fe20000400000 */
[--C-:B------:R-:W-:Y:S02]  /*82b0*/  HADD2.F32 R81, -RZ, R86.reuse.H0_H0 ;  /* 0x20000056ff517230 */ /* 0x100fe40000004100 */
        /* <DEDUP_REMOVED lines=37> */
[----:B------:R-:W-:Y:S01]  /*8510*/  MOV R0, UR45 ;  /* 0x0000002d00007c02 */ /* 0x000fe20008000f00 */
[C---:B------:R-:W-:Y:S01]  /*8520*/  FFMA R45, R74.reuse, R90, R45 ;  /* 0x0000005a4a2d7223 */ /* 0x040fe2000000002d */
[----:B------:R-:W-:Y:S01]  /*8530*/  F2FP.F16.F32.PACK_AB R41, R43, R42 ;  /* 0x0000002a2b29723e */ /* 0x000fe200000000ff */
[----:B------:R-:W-:Y:S01]  /*8540*/  FFMA R46, R74, R91, R46 ;  /* 0x0000005b4a2e7223 */ /* 0x000fe2000000002e */
[----:B------:R-:W-:Y:S01]  /*8550*/  FMUL R47, R73, R47 ;  /* 0x0000002f492f7220 */ /* 0x000fe20000400000 */
[--C-:B------:R-:W-:Y:S01]  /*8560*/  HADD2.F32 R93, -RZ, R100.reuse.H0_H0 ;  /* 0x20000064ff5d7230 */ /* 0x100fe20000004100 */
[----:B------:R-:W-:Y:S01]  /*8570*/  F2FP.F16.F32.PACK_AB R42, R45, R44 ;  /* 0x0000002c2d2a723e */ /* 0x000fe200000000ff */
[----:B------:R-:W-:Y:S02]  /*8580*/  IMAD R0, R0, 0x1c00, R128 ;  /* 0x00001c0000007824 */ /* 0x000fe400078e0280 */
[----:B------:R-:W-:Y:S01]  /*8590*/  FFMA R47, R74, R92, R47 ;  /* 0x0000005c4a2f7223 */ /* 0x000fe2000000002f */
[C---:B------:R-:W-:Y:S01]  /*85a0*/  FMUL R32, R73.reuse, R32 ;  /* 0x0000002049207220 */ /* 0x040fe20000400000 */
[----:B------:R-:W-:Y:S02]  /*85b0*/  HADD2.F32 R94, -RZ, R100.H1_H1 ;  /* 0x30000064ff5e7230 */ /* 0x000fe40000004100 */
[----:B------:R-:W-:Y:S01]  /*85c0*/  FMUL R33, R73, R33 ;  /* 0x0000002149217220 */ /* 0x000fe20000400000 */
[--C-:B------:R-:W-:Y:S01]  /*85d0*/  HADD2.F32 R95, -RZ, R101.reuse.H0_H0 ;  /* 0x20000065ff5f7230 */ /* 0x100fe20000004100 */
[----:B------:R-:W-:Y:S01]  /*85e0*/  LEA R0, R0, UR46, 0x1 ;  /* 0x0000002e00007c11 */ /* 0x000fe2000f8e08ff */
[C---:B------:R-:W-:Y:S01]  /*85f0*/  FFMA R32, R74.reuse, R93, R32 ;  /* 0x0000005d4a207223 */ /* 0x040fe20000000020 */
[----:B------:R-:W-:Y:S01]  /*8600*/  F2FP.F16.F32.PACK_AB R43, R47, R46 ;  /* 0x0000002e2f2b723e */ /* 0x000fe200000000ff */
[C---:B------:R-:W-:Y:S01]  /*8610*/  FFMA R33, R74.reuse, R94, R33 ;  /* 0x0000005e4a217223 */ /* 0x040fe20000000021 */
[C---:B------:R-:W-:Y:S01]  /*8620*/  FMUL R34, R73.reuse, R34 ;  /* 0x0000002249227220 */ /* 0x040fe20000400000 */
[----:B------:R-:W-:Y:S01]  /*8630*/  HADD2.F32 R96, -RZ, R101.H1_H1 ;  /* 0x30000065ff607230 */ /* 0x000fe20000004100 */
[----:B------:R1:W-:Y:S01]  /*8640*/  STSM.16.M88.4 [R0+0x400], R64 ;  /* 0x0004004000007844 */ /* 0x0003e20000000200 */
[----:B------:R-:W-:Y:S01]  /*8650*/  FMUL R35, R73, R35 ;  /* 0x0000002349237220 */ /* 0x000fe20000400000 */
[--C-:B------:R-:W-:Y:S01]  /*8660*/  HADD2.F32 R97, -RZ, R102.reuse.H0_H0 ;  /* 0x20000066ff617230 */ /* 0x100fe20000004100 */
[----:B------:R-:W-:Y:S05]  /*8670*/  F2FP.F16.F32.PACK_AB R32, R33, R32 ;  /* 0x000000202120723e */ /* 0x000fea00000000ff */
[----:B------:R1:W-:Y:S01]  /*8680*/  STSM.16.M88.4 [R0+0xc00], R12 ;  /* 0x000c000c00007844 */ /* 0x0003e20000000200 */
[C---:B------:R-:W-:Y:S01]  /*8690*/  FFMA R34, R74.reuse, R95, R34 ;  /* 0x0000005f4a227223 */ /* 0x040fe20000000022 */
[C---:B------:R-:W-:Y:S01]  /*86a0*/  FFMA R35, R74.reuse, R96, R35 ;  /* 0x000000604a237223 */ /* 0x040fe20000000023 */
[C---:B------:R-:W-:Y:S01]  /*86b0*/  FMUL R36, R73.reuse, R36 ;  /* 0x0000002449247220 */ /* 0x040fe20000400000 */
[----:B------:R-:W-:Y:S04]  /*86c0*/  HADD2.F32 R98, -RZ, R102.H1_H1 ;  /* 0x30000066ff627230 */ /* 0x000fe80000004100 */
        /* <DEDUP_REMOVED lines=8> */
[----:B------:R-:W-:Y:S02]  /*8750*/  HADD2.F32 R100, -RZ, R103.H1_H1 ;  /* 0x30000067ff647230 */ /* 0x000fe40000004100 */
[----:B------:R-:W-:Y:S01]  /*8760*/  FMUL R39, R73, R39 ;  /* 0x0000002749277220 */ /* 0x000fe20000400000 */
[--C-:B------:R-:W-:Y:S01]  /*8770*/  HADD2.F32 R101, -RZ, R108.reuse.H0_H0 ;  /* 0x2000006cff657230 */ /* 0x100fe20000004100 */
[----:B------:R-:W-:Y:S01]  /*8780*/  F2FP.F16.F32.PACK_AB R34, R37, R36 ;  /* 0x000000242522723e */ /* 0x000fe200000000ff */
        /* <DEDUP_REMOVED lines=10> */
[----:B------:R-:W-:Y:S01]  /*8830*/  HADD2.F32 R104, -RZ, R109.H1_H1 ;  /* 0x3000006dff687230 */ /* 0x000fe20000004100 */
[----:B------:R1:W-:Y:S01]  /*8840*/  STSM.16.M88.4 [R0+0x2400], R32 ;  /* 0x0024002000007844 */ /* 0x0003e20000000200 */
        /* <DEDUP_REMOVED lines=14> */
[C---:B------:R-:W-:Y:S01]  /*8930*/  FMUL R31, R73.reuse, R31 ;  /* 0x0000001f491f7220 */ /* 0x040fe20000400000 */
[--C-:B------:R-:W-:Y:S02]  /*8940*/  HADD2.F32 R109, -RZ, R116.reuse.H0_H0 ;  /* 0x20000074ff6d7230 */ /* 0x100fe40000004100 */
[C---:B------:R-:W-:Y:S01]  /*8950*/  FMUL R4, R73.reuse, R4 ;  /* 0x0000000449047220 */ /* 0x040fe20000400000 */
[----:B------:R-:W-:Y:S02]  /*8960*/  HADD2.F32 R110, -RZ, R116.H1_H1 ;  /* 0x30000074ff6e7230 */ /* 0x000fe40000004100 */
[C---:B------:R-:W-:Y:S01]  /*8970*/  FMUL R5, R73.reuse, R5 ;  /* 0x0000000549057220 */ /* 0x040fe20000400000 */
[--C-:B------:R-:W-:Y:S02]  /*8980*/  HADD2.F32 R111, -RZ, R117.reuse.H0_H0 ;  /* 0x20000075ff6f7230 */ /* 0x100fe40000004100 */
[C---:B------:R-:W-:Y:S01]  /*8990*/  FFMA R30, R74.reuse, R107, R30 ;  /* 0x0000006b4a1e7223 */ /* 0x040fe2000000001e */
[----:B------:R-:W-:Y:S02]  /*89a0*/  HADD2.F32 R112, -RZ, R117.H1_H1 ;  /* 0x30000075ff707230 */ /* 0x000fe40000004100 */
[C---:B------:R-:W-:Y:S01]  /*89b0*/  FMUL R6, R73.reuse, R6 ;  /* 0x0000000649067220 */ /* 0x040fe20000400000 */
[C---:B------:R-:W-:Y:S01]  /*89c0*/  FFMA R31, R74.reuse, R108, R31 ;  /* 0x0000006c4a1f7223 */ /* 0x040fe2000000001f */
[--C-:B------:R-:W-:Y:S02]  /*89d0*/  HADD2.F32 R113, -RZ, R118.reuse.H0_H0 ;  /* 0x20000076ff717230 */ /* 0x100fe40000004100 */
[C---:B------:R-:W-:Y:S01]  /*89e0*/  FMUL R7, R73.reuse, R7 ;  /* 0x0000000749077220 */ /* 0x040fe20000400000 */
        /* <DEDUP_REMOVED lines=10> */
[----:B------:R-:W-:Y:S01]  /*8a90*/  FMUL R11, R73, R11 ;  /* 0x0000000b490b7220 */ /* 0x000fe20000400000 */
[C---:B------:R-:W-:Y:S01]  /*8aa0*/  FFMA R8, R74.reuse, R113, R8 ;  /* 0x000000714a087223 */ /* 0x040fe20000000008 */
[C---:B------:R-:W-:Y:S01]  /*8ab0*/  FFMA R9, R74.reuse, R114, R9 ;  /* 0x000000724a097223 */ /* 0x040fe20000000009 */
[C---:B------:R-:W-:Y:S01]  /*8ac0*/  FFMA R10, R74.reuse, R115, R10 ;  /* 0x000000734a0a7223 */ /* 0x040fe2000000000a */
[----:B------:R-:W-:Y:S01]  /*8ad0*/  FFMA R11, R74, R116, R11 ;  /* 0x000000744a0b7223 */ /* 0x000fe2000000000b */
[----:B------:R-:W-:Y:S01]  /*8ae0*/  F2FP.F16.F32.PACK_AB R26, R29, R28 ;  /* 0x0000001c1d1a723e */ /* 0x000fe200000000ff */
[----:B------:R-:W-:Y:S01]  /*8af0*/  UIADD3 UR7, UPT, UPT, UR45, 0x1, URZ ;  /* 0x000000012d077890 */ /* 0x000fe2000fffe0ff */
[----:B------:R-:W-:Y:S01]  /*8b00*/  F2FP.F16.F32.PACK_AB R27, R31, R30 ;  /* 0x0000001e1f1b723e */ /* 0x000fe200000000ff */
[----:B------:R-:W-:Y:S01]  /*8b10*/  BSSY.RECONVERGENT B0, `(.L_x_137) ;  /* 0x0000035000007945 */ /* 0x000fe20003800200 */
[----:B------:R-:W-:Y:S02]  /*8b20*/  F2FP.F16.F32.PACK_AB R4, R5, R4 ;  /* 0x000000040504723e */ /* 0x000fe400000000ff */
[----:B------:R-:W-:Y:S01]  /*8b30*/  F2FP.F16.F32.PACK_AB R5, R7, R6 ;  /* 0x000000060705723e */ /* 0x000fe200000000ff */
[----:B------:R1:W-:Y:S01]  /*8b40*/  STSM.16.M88.4 [R0+0x2c00], R24 ;  /* 0x002c001800007844 */ /* 0x0003e20000000200 */
[----:B------:R-:W-:Y:S02]  /*8b50*/  F2FP.F16.F32.PACK_AB R6, R9, R8 ;  /* 0x000000080906723e */ /* 0x000fe400000000ff */
[----:B------:R-:W-:Y:S05]  /*8b60*/  F2FP.F16.F32.PACK_AB R7, R11, R10 ;  /* 0x0000000a0b07723e */ /* 0x000fea00000000ff */
[----:B------:R1:W-:Y:S01]  /*8b70*/  STSM.16.M88.4 [R0+0x3400], R4 ;  /* 0x0034000400007844 */ /* 0x0003e20000000200 */
[----:B------:R-:W-:Y:S01]  /*8b80*/  @!PT LDS RZ, [RZ] ;  /* 0x00000000fffff984 */ /* 0x000fe20000000800 */
[----:B------:R-:W-:Y:S01]  /*8b90*/  @!PT LDS RZ, [RZ] ;  /* 0x00000000fffff984 */ /* 0x000fe20000000800 */
[----:B------:R-:W-:Y:S01]  /*8ba0*/  @!PT LDS RZ, [RZ] ;  /* 0x00000000fffff984 */ /* 0x000fe20000000800 */
[----:B------:R-:W-:Y:S01]  /*8bb0*/  @!PT LDS RZ, [RZ] ;  /* 0x00000000fffff984 */ /* 0x000fe20000000800 */
[----:B------:R2:W-:Y:S07]  /*8bc0*/  MEMBAR.ALL.CTA ;  /* 0x0000000000007992 */ /* 0x0005ee0000008000 */
[----:B--2---:R-:W2:Y:S02]  /*8bd0*/  FENCE.VIEW.ASYNC.S ;  /* 0x00000000000073c6 */ /* 0x004ea40000000000 */
[----:B--2---:R-:W-:Y:S06]  /*8be0*/  BAR.SYNC.DEFER_BLOCKING 0x1, 0x80 ;  /* 0x0042000000007b1d */ /* 0x004fec0000010000 */
[----:B------:R-:W-:Y:S05]  /*8bf0*/  @P0 BRA `(.L_x_138) ;  /* 0x0000000000980947 */ /* 0x000fea0003800000 */
[----:B------:R-:W2:Y:S01]  /*8c00*/  LDCU.64 UR12, c[0x0][0x348] ;  /* 0x00006900ff0c77ac */ /* 0x000ea20008000a00 */
[----:B------:R-:W-:Y:S02]  /*8c10*/  UIMAD UR6, UR45, 0x3800, UR46 ;  /* 0x000038002d0678a4 */ /* 0x000fe4000f8e022e */
[----:B------:R-:W-:Y:S02]  /*8c20*/  UIMAD UR9, UR48, 0x70, URZ ;  /* 0x00000070300978a4 */ /* 0x000fe4000f8e02ff */
[----:B------:R-:W-:Y:S02]  /*8c30*/  USHF.L.U32 UR10, UR47, 0x6, URZ ;  /* 0x000000062f0a7899 */ /* 0x000fe400080006ff */
[----:B------:R-:W-:Y:S01]  /*8c40*/  UIADD3 UR8, UPT, UPT, UR6, 0x400, URZ ;  /* 0x0000040006087890 */ /* 0x000fe2000fffe0ff */
[----:B------:R-:W-:Y:S01]  /*8c50*/  UMOV UR11, UR36 ;  /* 0x00000024000b7c82 */ /* 0x000fe20008000000 */
[----:B------:R-:W-:Y:S01]  /*8c60*/  UMOV UR15, UR36 ;  /* 0x00000024000f7c82 */ /* 0x000fe20008000000 */
[----:B------:R-:W-:Y:S02]  /*8c70*/  UIADD3 UR25, UPT, UPT, UR9, 0x20, URZ ;  /* 0x0000002009197890 */ /* 0x000fe4000fffe0ff */
[----:B------:R-:W-:Y:S01]  /*8c80*/  UMOV UR14, UR10 ;  /* 0x0000000a000e7c82 */ /* 0x000fe20008000000 */
[----:B------:R-:W-:Y:S02]  /*8c90*/  UIADD3 UR24, UPT, UPT, UR6, 0x1400, URZ ;  /* 0x0000140006187890 */ /* 0x000fe4000fffe0ff */
[----:B--2---:R-:W-:Y:S02]  /*8ca0*/  UIADD3 UR4, UP0, UPT, UR12, 0x680, URZ ;  /* 0x000006800c047890 */ /* 0x004fe4000ff1e0ff */
[----:B------:R-:W-:Y:S02]  /*8cb0*/  UIADD3 UR12, UPT, UPT, UR6, 0xc00, URZ ;  /* 0x00000c00060c7890 */ /* 0x000fe4000fffe0ff */
[----:B------:R-:W-:Y:S02]  /*8cc0*/  UIADD3.X UR5, UPT, UPT, URZ, UR13, URZ, UP0, !UPT ;  /* 0x0000000dff057290 */ /* 0x000fe400087fe4ff */
[----:B------:R-:W-:Y:S01]  /*8cd0*/  UIADD3 UR13, UPT, UPT, UR9, 0x10, URZ ;  /* 0x00000010090d7890 */ /* 0x000fe2000fffe0ff */
[----:B------:R-:W-:Y:S01]  /*8ce0*/  UMOV UR27, UR36 ;  /* 0x00000024001b7c82 */ /* 0x000fe20008000000 */
[----:B------:R-:W-:Y:S01]  /*8cf0*/  UMOV UR26, UR10 ;  /* 0x0000000a001a7c82 */ /* 0x000fe20008000000 */
[----:B------:R-:W-:Y:S02]  /*8d00*/  UIADD3 UR29, UPT, UPT, UR9, 0x30, URZ ;  /* 0x00000030091d7890 */ /* 0x000fe4000fffe0ff */
[----:B------:R-:W-:Y:S02]  /*8d10*/  UIADD3 UR28, UPT, UPT, UR6, 0x1c00, URZ ;  /* 0x00001c00061c7890 */ /* 0x000fe4000fffe0ff */
[----:B------:R2:W-:Y:S01]  /*8d20*/  UTMASTG.3D [UR8], [UR4] ;  /* 0x00000008040073b5 */ /* 0x0005e20008010000 */
[----:B------:R-:W-:Y:S01]  /*8d30*/  UMOV UR31, UR36 ;  /* 0x00000024001f7c82 */ /* 0x000fe20008000000 */
[----:B------:R-:W-:Y:S01]  /*8d40*/  UMOV UR30, UR10 ;  /* 0x0000000a001e7c82 */ /* 0x000fe20008000000 */
[----:B------:R-:W-:Y:S02]  /*8d50*/  UIADD3 UR21, UPT, UPT, UR9, 0x40, URZ ;  /* 0x0000004009157890 */ /* 0x000fe4000fffe0ff */
[----:B------:R-:W-:Y:S01]  /*8d60*/  UIADD3 UR20, UPT, UPT, UR6, 0x2400, URZ ;  /* 0x0000240006147890 */ /* 0x000fe2000fffe0ff */
[----:B------:R-:W-:Y:S01]  /*8d70*/  UMOV UR23, UR36 ;  /* 0x0000002400177c82 */ /* 0x000fe20008000000 */
[----:B------:R3:W-:Y:S01]  /*8d80*/  UTMASTG.3D [UR12], [UR4] ;  /* 0x0000000c040073b5 */ /* 0x0007e20008010000 */
[----:B------:R-:W-:Y:S01]  /*8d90*/  UMOV UR22, UR10 ;  /* 0x0000000a00167c82 */ /* 0x000fe20008000000 */
[----:B------:R-:W-:Y:S02]  /*8da0*/  UIADD3 UR17, UPT, UPT, UR9, 0x50, URZ ;  /* 0x0000005009117890 */ /* 0x000fe4000fffe0ff */
[----:B------:R-:W-:Y:S01]  /*8db0*/  UIADD3 UR16, UPT, UPT, UR6, 0x2c00, URZ ;  /* 0x00002c0006107890 */ /* 0x000fe2000fffe0ff */
[----:B------:R-:W-:Y:S01]  /*8dc0*/  UMOV UR19, UR36 ;  /* 0x0000002400137c82 */ /* 0x000fe20008000000 */
[----:B------:R-:W-:Y:S01]  /*8dd0*/  UMOV UR18, UR10 ;  /* 0x0000000a00127c82 */ /* 0x000fe20008000000 */
[----:B------:R3:W-:Y:S01]  /*8de0*/  UTMASTG.3D [UR24], [UR4] ;  /* 0x00000018040073b5 */ /* 0x0007e20008010000 */
[----:B------:R3:W-:Y:S01]  /*8df0*/  UTMASTG.3D [UR28], [UR4] ;  /* 0x0000001c040073b5 */ /* 0x0007e20008010000 */
[----:B------:R3:W-:Y:S01]  /*8e00*/  UTMASTG.3D [UR20], [UR4] ;  /* 0x00000014040073b5 */ /* 0x0007e20008010000 */
[----:B--2---:R-:W-:Y:S02]  /*8e10*/  UIADD3 UR9, UPT, UPT, UR9, 0x60, URZ ;  /* 0x0000006009097890 */ /* 0x004fe4000fffe0ff */
[----:B------:R-:W-:Y:S01]  /*8e20*/  UIADD3 UR8, UPT, UPT, UR6, 0x3400, URZ ;  /* 0x0000340006087890 */ /* 0x000fe2000fffe0ff */
[----:B------:R3:W-:Y:S08]  /*8e30*/  UTMASTG.3D [UR16], [UR4] ;  /* 0x00000010040073b5 */ /* 0x0007f00008010000 */
[----:B------:R3:W-:Y:S02]  /*8e40*/  UTMASTG.3D [UR8], [UR4] ;  /* 0x00000008040073b5 */ /* 0x0007e40008010000 */
[----:B---3--:R0:W-:Y:S02]  /*8e50*/  UTMACMDFLUSH ;  /* 0x00000000000079b7 */ /* 0x0081e40000000000 */
.L_x_138:
[----:B------:R-:W-:Y:S05]  /*8e60*/  BSYNC.RECONVERGENT B0 ;  /* 0x0000000000007941 */ /* 0x000fea0003800200 */
.L_x_137:
[----:B------:R-:W-:Y:S04]  /*8e70*/  BSSY.RECONVERGENT B0, `(.L_x_139) ;  /* 0x0000003000007945 */ /* 0x000fe80003800200 */
[----:B------:R-:W-:Y:S05]  /*8e80*/  @P0 BRA `(.L_x_140) ;  /* 0x0000000000040947 */ /* 0x000fea0003800000 */
[----:B------:R-:W-:Y:S04]  /*8e90*/  DEPBAR.LE SB0, 0x0 ;  /* 0x000080000000791a */ /* 0x000fe80000000000 */
.L_x_140:
[----:B------:R-:W-:Y:S05]  /*8ea0*/  BSYNC.RECONVERGENT B0 ;  /* 0x0000000000007941 */ /* 0x000fea0003800200 */
.L_x_139:
[----:B------:R-:W-:Y:S01]  /*8eb0*/  BAR.SYNC.DEFER_BLOCKING 0x1, 0x80 ;  /* 0x0042000000007b1d */ /* 0x000fe20000010000 */
[----:B------:R-:W-:Y:S01]  /*8ec0*/  UIADD3 UR49, UPT, UPT, UR49, 0x1, URZ ;  /* 0x0000000131317890 */ /* 0x000fe2000fffe0ff */
[----:B------:R-:W-:Y:S03]  /*8ed0*/  IADD3 R72, PT, PT, R72, 0x1, RZ ;  /* 0x0000000148487810 */ /* 0x000fe60007ffe0ff */
[----:B------:R-:W-:Y:S09]  /*8ee0*/  UISETP.NE.AND UP0, UPT, UR49, URZ, UPT ;  /* 0x000000ff3100728c */ /* 0x000ff2000bf05270 */
[----:B------:R-:W-:Y:S05]  /*8ef0*/  BRA.U !UP0, `(.L_x_141) ;  /* 0x0000000108287547 */ /* 0x000fea000b800000 */
[----:B------:R-:W-:Y:S01]  /*8f00*/  ISETP.NE.AND P0, PT, R137, RZ, PT ;  /* 0x000000ff8900720c */ /* 0x000fe20003f05270 */
[----:B-1----:R-:W1:Y:S11]  /*8f10*/  S2R R0, SR_CgaCtaId ;  /* 0x0000000000007919 */ /* 0x002e760000008800 */
[----:B------:R-:W-:Y:S01]  /*8f20*/  @!UPT UIADD3 URZ, UPT, UPT, URZ, URZ, URZ ;  /* 0x000000fffffff290 */ /* 0x000fe2000fffe0ff */
[C---:B------:R-:W-:Y:S01]  /*8f30*/  @P0 LEA R3, R132.reuse, UR46, 0x3 ;  /* 0x0000002e84030c11 */ /* 0x040fe2000f8e18ff */
[----:B------:R-:W-:Y:S04]  /*8f40*/  VIADD R132, R132, 0x1 ;  /* 0x0000000184847836 */ /* 0x000fe80000000000 */
[----:B------:R-:W-:Y:S05]  /*8f50*/  @P0 VIADD R3, R3, 0x240 ;  /* 0x0000024003030836 */ /* 0x000fea0000000000 */
[----:B-1----:R-:W-:Y:S04]  /*8f60*/  @P0 PRMT R0, R0, 0x654, R3 ;  /* 0x0000065400000816 */ /* 0x002fe80000000003 */
[----:B------:R2:W-:Y:S01]  /*8f70*/  @P0 SYNCS.ARRIVE.TRANS64.RED.A1T0 RZ, [R0+URZ], RZ ;  /* 0x000000ff00ff09a7 */ /* 0x0005e200081004ff */
[C---:B------:R-:W-:Y:S04]  /*8f80*/  ISETP.NE.AND P0, PT, R132.reuse, 0x2, PT ;  /* 0x000000028400780c */ /* 0x040fe80003f05270 */
[----:B------:R-:W-:Y:S09]  /*8f90*/  SEL R132, R132, RZ, P0 ;  /* 0x000000ff84847207 */ /* 0x000ff20000000000 */
.L_x_141:
[----:B------:R-:W-:Y:S01]  /*8fa0*/  ISETP.NE.AND P0, PT, R131, 0x2, PT ;  /* 0x000000028300780c */ /* 0x000fe20003f05270 */
[----:B------:R-:W-:Y:S01]  /*8fb0*/  UISETP.NE.AND UP1, UPT, UR56, URZ, UPT ;  /* 0x000000ff3800728c */ /* 0x000fe2000bf25270 */
[----:B------:R-:W-:Y:S01]  /*8fc0*/  ISETP.NE.AND P1, PT, R72, 0x4, PT ;  /* 0x000000044800780c */ /* 0x000fe20003f25270 */
[----:B------:R-:W-:Y:S01]  /*8fd0*/  UISETP.NE.AND UP0, UPT, UR7, 0x2, UPT ;  /* 0x000000020700788c */ /* 0x000fe2000bf05270 */
[----:B------:R-:W-:Y:S01]  /*8fe0*/  SEL R3, RZ, 0x1, P0 ;  /* 0x00000001ff037807 */ /* 0x000fe20000000000 */
[----:B------:R-:W-:Y:S01]  /*8ff0*/  UIADD3 UR48, UPT, UPT, UR37, UR58, URZ ;  /* 0x0000003a25307290 */ /* 0x000fe2000fffe0ff */
[----:B-12---:R-:W-:Y:S01]  /*9000*/  SEL R0, RZ, 0x1, P1 ;  /* 0x00000001ff007807 */ /* 0x006fe20000800000 */
[----:B------:R-:W-:Y:S01]  /*9010*/  USEL UR4, URZ, 0x1, UP0 ;  /* 0x00000001ff047887 */ /* 0x000fe20008000000 */
[----:B------:R-:W-:Y:S01]  /*9020*/  LOP3.LUT R133, R133, R3, RZ, 0x3c, !PT ;  /* 0x0000000385857212 */ /* 0x000fe200078e3cff */
[----:B------:R-:W-:Y:S01]  /*9030*/  UIADD3 UR47, UPT, UPT, UR38, UR59, URZ ;  /* 0x0000003b262f7290 */ /* 0x000fe2000fffe0ff */
[----:B------:R-:W-:Y:S01]  /*9040*/  LOP3.LUT R134, R134, R0, RZ, 0x3c, !PT ;  /* 0x0000000086867212 */ /* 0x000fe200078e3cff */
[----:B------:R-:W-:Y:S01]  /*9050*/  USEL UR45, UR7, URZ, UP0 ;  /* 0x000000ff072d7287 */ /* 0x000fe20008000000 */
[----:B------:R-:W-:Y:S01]  /*9060*/  SEL R131, R131, RZ, P0 ;  /* 0x000000ff83837207 */ /* 0x000fe20000000000 */
[----:B------:R-:W-:Y:S01]  /*9070*/  UMOV UR36, UR57 ;  /* 0x0000003900247c82 */ /* 0x000fe20008000000 */
[----:B------:R-:W-:Y:S02]  /*9080*/  SEL R72, R72, RZ, P1 ;  /* 0x000000ff48487207 */ /* 0x000fe40000800000 */
[----:B------:R-:W-:Y:S01]  /*9090*/  LOP3.LUT R135, R135, UR4, RZ, 0x3c, !PT ;  /* 0x0000000487877c12 */ /* 0x000fe2000f8e3cff */
[----:B------:R-:W-:Y:S06]  /*90a0*/  BRA.U UP1, `(.L_x_142) ;  /* 0xffffffd101dc7547 */ /* 0x000fec000b83ffff */
[----:B------:R-:W-:-:S09]  /*90b0*/  UISETP.NE.AND UP0, UPT, UR63, URZ, UPT ;  /* 0x000000ff3f00728c */ /* 0x000fd2000bf05270 */
[----:B------:R-:W-:Y:S05]  /*90c0*/  BRA.U !UP0, `(.L_x_143) ;  /* 0x0000000108487547 */ /* 0x000fea000b800000 */
[----:B------:R-:W1:Y:S02]  /*90d0*/  LDCU.64 UR4, c[0x0][0x890] ;  /* 0x00011200ff0477ac */ /* 0x000e640008000a00 */
[----:B-1----:R-:W-:-:S04]  /*90e0*/  UISETP.NE.U32.AND UP0, UPT, UR4, URZ, UPT ;  /* 0x000000ff0400728c */ /* 0x002fc8000bf05070 */
[----:B------:R-:W-:-:S09]  /*90f0*/  UISETP.NE.AND.EX UP0, UPT, UR5, URZ, UPT, UP0 ;  /* 0x000000ff0500728c */ /* 0x000fd2000bf05300 */
[----:B------:R-:W-:Y:S05]  /*9100*/  BRA.U UP0, `(.L_x_144) ;  /* 0x00000001000c7547 */ /* 0x000fea000b800000 */
[----:B------:R-:W-:-:S13]  /*9110*/  FSETP.NEU.AND P0, PT, R74, RZ, PT ;  /* 0x000000ff4a00720b */ /* 0x000fda0003f0d000 */
[----:B------:R-:W-:Y:S05]  /*9120*/  @!P0 EXIT ;  /* 0x000000000000894d */ /* 0x000fea0003800000 */
[----:B------:R-:W-:Y:S05]  /*9130*/  BRA `(.L_x_143) ;  /* 0x00000000002c7947 */ /* 0x000fea0003800000 */
.L_x_144:
[----:B------:R-:W-:Y:S01]  /*9140*/  LOP3.LUT P0, RZ, R129, 0xff, RZ, 0xc0, !PT ;  /* 0x000000ff81ff7812 */ /* 0x000fe2000780c0ff */
[----:B------:R-:W-:-:S12]  /*9150*/  BSSY.RECONVERGENT B0, `(.L_x_143) ;  /* 0x0000009000007945 */ /* 0x000fd80003800200 */
[----:B------:R-:W-:Y:S05]  /*9160*/  @P0 BRA `(.L_x_145) ;  /* 0x0000000000140947 */ /* 0x000fea0003800000 */
[----:B------:R-:W1:Y:S02]  /*9170*/  LDCU.64 UR4, c[0x0][0x888] ;  /* 0x00011100ff0477ac */ /* 0x000e640008000a00 */
[----:B-1----:R-:W-:-:S04]  /*9180*/  ISETP.NE.U32.AND P0, PT, RZ, UR4, PT ;  /* 0x00000004ff007c0c */ /* 0x002fc8000bf05070 */
[----:B------:R-:W-:-:S13]  /*9190*/  ISETP.NE.AND.EX P0, PT, RZ, UR5, PT, P0 ;  /* 0x00000005ff007c0c */ /* 0x000fda000bf05300 */
[----:B------:R-:W-:Y:S05]  /*91a0*/  @!P0 EXIT ;  /* 0x000000000000894d */ /* 0x000fea0003800000 */
[----:B------:R-:W-:Y:S05]  /*91b0*/  BRA `(.L_x_146) ;  /* 0x0000000000087947 */ /* 0x000fea0003800000 */
.L_x_145:
[----:B------:R-:W-:-:S13]  /*91c0*/  FSETP.NEU.AND P0, PT, R74, RZ, PT ;  /* 0x000000ff4a00720b */ /* 0x000fda0003f0d000 */
[----:B------:R-:W-:Y:S05]  /*91d0*/  @!P0 EXIT ;  /* 0x000000000000894d */ /* 0x000fea0003800000 */
.L_x_146:
[----:B------:R-:W-:Y:S05]  /*91e0*/  BSYNC.RECONVERGENT B0 ;  /* 0x0000000000007941 */ /* 0x000fea0003800200 */
.L_x_143:
[----:B------:R-:W-:-:S04]  /*91f0*/  DEPBAR.LE SB0, 0x0 ;  /* 0x000080000000791a */ /* 0x000fc80000000000 */
[----:B------:R-:W-:Y:S05]  /*9200*/  EXIT ;  /* 0x000000000000794d */ /* 0x000fea0003800000 */
.L_x_25:
[----:B-1----:R1:W2:Y:S02]  /*9210*/  SYNCS.PHASECHK.TRANS64.TRYWAIT P0, [R0+URZ+0x2d0], R2 ;  /* 0x0002d002000075a7 */ /* 0x0022a400080011ff */
[----:B--2---:R-:W-:Y:S05]  /*9220*/  @!P0 NANOSLEEP.SYNCS 0x989680 ;  /* 0x009896800000895d */ /* 0x004fea0003900000 */
[----:B------:R-:W2:Y:S02]  /*9230*/  @!P0 SYNCS.PHASECHK.TRANS64 P0, [R0+URZ+0x2d0], R2 ;  /* 0x0002d002000085a7 */ /* 0x000ea400080010ff */
[----:B--2---:R-:W-:Y:S05]  /*9240*/  @!P0 BRA `(.L_x_25) ;  /* 0xfffffffc00f08947 */ /* 0x004fea000383ffff */
[----:B------:R-:W-:Y:S05]  /*9250*/  BRA `(.L_x_147) ;  /* 0xffffff8800847947 */ /* 0x000fea000383ffff */
.L_x_28:
[----:B-1----:R-:W-:Y:S07]  /*9260*/  MOV R0, UR33 ;  /* 0x0000002100007c02 */ /* 0x002fee0008000f00 */
.L_x_148:
[----:B-1----:R1:W2:Y:S02]  /*9270*/  SYNCS.PHASECHK.TRANS64.TRYWAIT P0, [R0+URZ+0x118], R3 ;  /* 0x00011803000075a7 */ /* 0x0022a400080011ff */
[----:B--2---:R-:W-:Y:S05]  /*9280*/  @!P0 NANOSLEEP.SYNCS 0x989680 ;  /* 0x009896800000895d */ /* 0x004fea0003900000 */
[----:B------:R-:W2:Y:S02]  /*9290*/  @!P0 SYNCS.PHASECHK.TRANS64 P0, [R0+URZ+0x118], R3 ;  /* 0x00011803000085a7 */ /* 0x000ea400080010ff */
[----:B--2---:R-:W-:Y:S05]  /*92a0*/  @!P0 BRA `(.L_x_148) ;  /* 0xfffffffc00f08947 */ /* 0x004fea000383ffff */
[----:B------:R-:W-:Y:S05]  /*92b0*/  BRA `(.L_x_27) ;  /* 0xffffff8800c47947 */ /* 0x000fea000383ffff */
.L_x_35:
[----:B-1----:R-:W-:Y:S07]  /*92c0*/  MOV R0, UR9 ;  /* 0x0000000900007c02 */ /* 0x002fee0008000f00 */
.L_x_149:
[----:B-1----:R1:W2:Y:S02]  /*92d0*/  SYNCS.PHASECHK.TRANS64.TRYWAIT P0, [R0+URZ+0x118], R3 ;  /* 0x00011803000075a7 */ /* 0x0022a400080011ff */
[----:B--2---:R-:W-:Y:S05]  /*92e0*/  @!P0 NANOSLEEP.SYNCS 0x989680 ;  /* 0x009896800000895d */ /* 0x004fea0003900000 */
[----:B------:R-:W2:Y:S02]  /*92f0*/  @!P0 SYNCS.PHASECHK.TRANS64 P0, [R0+URZ+0x118], R3 ;  /* 0x00011803000085a7 */ /* 0x000ea400080010ff */
[----:B--2---:R-:W-:Y:S05]  /*9300*/  @!P0 BRA `(.L_x_149) ;  /* 0xfffffffc00f08947 */ /* 0x004fea000383ffff */
[----:B------:R-:W-:Y:S05]  /*9310*/  BRA `(.L_x_34) ;  /* 0xffffff8c00847947 */ /* 0x000fea000383ffff */
.L_x_40:
[----:B-1----:R1:W2:Y:S02]  /*9320*/  SYNCS.PHASECHK.TRANS64.TRYWAIT P0, [R3+URZ+0x260], R0 ;  /* 0x00026000030075a7 */ /* 0x0022a400080011ff */
[----:B--2---:R-:W-:Y:S05]  /*9330*/  @!P0 NANOSLEEP.SYNCS 0x989680 ;  /* 0x009896800000895d */ /* 0x004fea0003900000 */
[----:B------:R-:W2:Y:S02]  /*9340*/  @!P0 SYNCS.PHASECHK.TRANS64 P0, [R3+URZ+0x260], R0 ;  /* 0x00026000030085a7 */ /* 0x000ea400080010ff */
[----:B--2---:R-:W-:Y:S05]  /*9350*/  @!P0 BRA `(.L_x_40) ;  /* 0xfffffffc00f08947 */ /* 0x004fea000383ffff */
[----:B------:R-:W-:Y:S05]  /*9360*/  BRA `(.L_x_150) ;  /* 0xffffff9000247947 */ /* 0x000fea000383ffff */
.L_x_44:
[----:B------:R-:W-:-:S07]  /*9370*/  MOV R0, UR4 ;  /* 0x0000000400007c02 */ /* 0x000fce0008000f00 */
.L_x_151:
[----:B-1----:R1:W2:Y:S02]  /*9380*/  SYNCS.PHASECHK.TRANS64.TRYWAIT P0, [R0+URZ], R2 ;  /* 0x00000002000075a7 */ /* 0x0022a400080011ff */
[----:B--2---:R-:W-:Y:S05]  /*9390*/  @!P0 NANOSLEEP.SYNCS 0x989680 ;  /* 0x009896800000895d */ /* 0x004fea0003900000 */
[----:B------:R-:W2:Y:S02]  /*93a0*/  @!P0 SYNCS.PHASECHK.TRANS64 P0, [R0+URZ], R2 ;  /* 0x00000002000085a7 */ /* 0x000ea400080010ff */
[----:B--2---:R-:W-:Y:S05]  /*93b0*/  @!P0 BRA `(.L_x_151) ;  /* 0xfffffffc00f08947 */ /* 0x004fea000383ffff */
[----:B------:R-:W-:Y:S05]  /*93c0*/  BRA `(.L_x_152) ;  /* 0xffffff9400c87947 */ /* 0x000fea000383ffff */
.L_x_45:
[----:B------:R-:W-:-:S07]  /*93d0*/  MOV R0, UR5 ;  /* 0x0000000500007c02 */ /* 0x000fce0008000f00 */
.L_x_153:
[----:B-1----:R1:W2:Y:S02]  /*93e0*/  SYNCS.PHASECHK.TRANS64.TRYWAIT P0, [R0+URZ], R3 ;  /* 0x00000003000075a7 */ /* 0x0022a400080011ff */
[----:B--2---:R-:W-:Y:S05]  /*93f0*/  @!P0 NANOSLEEP.SYNCS 0x989680 ;  /* 0x009896800000895d */ /* 0x004fea0003900000 */
[----:B------:R-:W2:Y:S02]  /*9400*/  @!P0 SYNCS.PHASECHK.TRANS64 P0, [R0+URZ], R3 ;  /* 0x00000003000085a7 */ /* 0x000ea400080010ff */
[----:B--2---:R-:W-:Y:S05]  /*9410*/  @!P0 BRA `(.L_x_153) ;  /* 0xfffffffc00f08947 */ /* 0x004fea000383ffff */
[----:B------:R-:W-:Y:S05]  /*9420*/  BRA `(.L_x_154) ;  /* 0xffffff9400d47947 */ /* 0x000fea000383ffff */
.L_x_46:
[----:B------:R-:W-:-:S07]  /*9430*/  MOV R0, UR5 ;  /* 0x0000000500007c02 */ /* 0x000fce0008000f00 */
.L_x_155:
[----:B-1----:R1:W2:Y:S02]  /*9440*/  SYNCS.PHASECHK.TRANS64.TRYWAIT P0, [R0+URZ], R3 ;  /* 0x00000003000075a7 */ /* 0x0022a400080011ff */
[----:B--2---:R-:W-:Y:S05]  /*9450*/  @!P0 NANOSLEEP.SYNCS 0x989680 ;  /* 0x009896800000895d */ /* 0x004fea0003900000 */
[----:B------:R-:W2:Y:S02]  /*9460*/  @!P0 SYNCS.PHASECHK.TRANS64 P0, [R0+URZ], R3 ;  /* 0x00000003000085a7 */ /* 0x000ea400080010ff */
[----:B--2---:R-:W-:Y:S05]  /*9470*/  @!P0 BRA `(.L_x_155) ;  /* 0xfffffffc00f08947 */ /* 0x004fea000383ffff */
[----:B------:R-:W-:Y:S05]  /*9480*/  BRA `(.L_x_156) ;  /* 0xffffff9400e07947 */ /* 0x000fea000383ffff */
.L_x_47:
[----:B------:R-:W-:-:S07]  /*9490*/  MOV R0, UR5 ;  /* 0x0000000500007c02 */ /* 0x000fce0008000f00 */
.L_x_157:
[----:B-1----:R1:W2:Y:S02]  /*94a0*/  SYNCS.PHASECHK.TRANS64.TRYWAIT P0, [R0+URZ], R3 ;  /* 0x00000003000075a7 */ /* 0x0022a400080011ff */
[----:B--2---:R-:W-:Y:S05]  /*94b0*/  @!P0 NANOSLEEP.SYNCS 0x989680 ;  /* 0x009896800000895d */ /* 0x004fea0003900000 */
[----:B------:R-:W2:Y:S02]  /*94c0*/  @!P0 SYNCS.PHASECHK.TRANS64 P0, [R0+URZ], R3 ;  /* 0x00000003000085a7 */ /* 0x000ea400080010ff */
[----:B--2---:R-:W-:Y:S05]  /*94d0*/  @!P0 BRA `(.L_x_157) ;  /* 0xfffffffc00f08947 */ /* 0x004fea000383ffff */
[----:B------:R-:W-:Y:S05]  /*94e0*/  BRA `(.L_x_158) ;  /* 0xffffff9400ec7947 */ /* 0x000fea000383ffff */
.L_x_48:
[----:B------:R-:W-:-:S07]  /*94f0*/  MOV R0, UR5 ;  /* 0x0000000500007c02 */ /* 0x000fce0008000f00 */
.L_x_159:
[----:B-1----:R1:W2:Y:S02]  /*9500*/  SYNCS.PHASECHK.TRANS64.TRYWAIT P0, [R0+URZ], R3 ;  /* 0x00000003000075a7 */ /* 0x0022a400080011ff */
[----:B--2---:R-:W-:Y:S05]  /*9510*/  @!P0 NANOSLEEP.SYNCS 0x989680 ;  /* 0x009896800000895d */ /* 0x004fea0003900000 */
[----:B------:R-:W2:Y:S02]  /*9520*/  @!P0 SYNCS.PHASECHK.TRANS64 P0, [R0+URZ], R3 ;  /* 0x00000003000085a7 */ /* 0x000ea400080010ff */
[----:B--2---:R-:W-:Y:S05]  /*9530*/  @!P0 BRA `(.L_x_159) ;  /* 0xfffffffc00f08947 */ /* 0x004fea000383ffff */
[----:B------:R-:W-:Y:S05]  /*9540*/  BRA `(.L_x_160) ;  /* 0xffffff9400f87947 */ /* 0x000fea000383ffff */
.L_x_49:
[----:B------:R-:W-:-:S07]  /*9550*/  MOV R0, UR5 ;  /* 0x0000000500007c02 */ /* 0x000fce0008000f00 */
.L_x_161:
[----:B-1----:R1:W2:Y:S02]  /*9560*/  SYNCS.PHASECHK.TRANS64.TRYWAIT P0, [R0+URZ], R3 ;  /* 0x00000003000075a7 */ /* 0x0022a400080011ff */
[----:B--2---:R-:W-:Y:S05]  /*9570*/  @!P0 NANOSLEEP.SYNCS 0x989680 ;  /* 0x009896800000895d */ /* 0x004fea0003900000 */
[----:B------:R-:W2:Y:S02]  /*9580*/  @!P0 SYNCS.PHASECHK.TRANS64 P0, [R0+URZ], R3 ;  /* 0x00000003000085a7 */ /* 0x000ea400080010ff */
[----:B--2---:R-:W-:Y:S05]  /*9590*/  @!P0 BRA `(.L_x_161) ;  /* 0xfffffffc00f08947 */ /* 0x004fea000383ffff */
[----:B------:R-:W-:Y:S05]  /*95a0*/  BRA `(.L_x_162) ;  /* 0xffffff9800047947 */ /* 0x000fea000383ffff */
.L_x_50:
[----:B------:R-:W-:-:S07]  /*95b0*/  MOV R0, UR5 ;  /* 0x0000000500007c02 */ /* 0x000fce0008000f00 */
.L_x_163:
[----:B-1----:R1:W2:Y:S02]  /*95c0*/  SYNCS.PHASECHK.TRANS64.TRYWAIT P0, [R0+URZ], R3 ;  /* 0x00000003000075a7 */ /* 0x0022a400080011ff */
[----:B--2---:R-:W-:Y:S05]  /*95d0*/  @!P0 NANOSLEEP.SYNCS 0x989680 ;  /* 0x009896800000895d */ /* 0x004fea0003900000 */
[----:B------:R-:W2:Y:S02]  /*95e0*/  @!P0 SYNCS.PHASECHK.TRANS64 P0, [R0+URZ], R3 ;  /* 0x00000003000085a7 */ /* 0x000ea400080010ff */
[----:B--2---:R-:W-:Y:S05]  /*95f0*/  @!P0 BRA `(.L_x_163) ;  /* 0xfffffffc00f08947 */ /* 0x004fea000383ffff */
[----:B------:R-:W-:Y:S05]  /*9600*/  BRA `(.L_x_164) ;  /* 0xffffff9800107947 */ /* 0x000fea000383ffff */
.L_x_51:
[----:B------:R-:W-:-:S07]  /*9610*/  MOV R0, UR5 ;  /* 0x0000000500007c02 */ /* 0x000fce0008000f00 */
.L_x_165:
[----:B-1----:R1:W2:Y:S02]  /*9620*/  SYNCS.PHASECHK.TRANS64.TRYWAIT P0, [R0+URZ], R3 ;  /* 0x00000003000075a7 */ /* 0x0022a400080011ff */
[----:B--2---:R-:W-:Y:S05]  /*9630*/  @!P0 NANOSLEEP.SYNCS 0x989680 ;  /* 0x009896800000895d */ /* 0x004fea0003900000 */
[----:B------:R-:W2:Y:S02]  /*9640*/  @!P0 SYNCS.PHASECHK.TRANS64 P0, [R0+URZ], R3 ;  /* 0x00000003000085a7 */ /* 0x000ea400080010ff */
[----:B--2---:R-:W-:Y:S05]  /*9650*/  @!P0 BRA `(.L_x_165) ;  /* 0xfffffffc00f08947 */ /* 0x004fea000383ffff */
[----:B------:R-:W-:Y:S05]  /*9660*/  BRA `(.L_x_166) ;  /* 0xffffff98001c7947 */ /* 0x000fea000383ffff */
.L_x_52:
[----:B------:R-:W-:-:S07]  /*9670*/  MOV R0, UR5 ;  /* 0x0000000500007c02 */ /* 0x000fce0008000f00 */
.L_x_167:
[----:B-1----:R1:W2:Y:S02]  /*9680*/  SYNCS.PHASECHK.TRANS64.TRYWAIT P0, [R0+URZ], R3 ;  /* 0x00000003000075a7 */ /* 0x0022a400080011ff */
[----:B--2---:R-:W-:Y:S05]  /*9690*/  @!P0 NANOSLEEP.SYNCS 0x989680 ;  /* 0x009896800000895d */ /* 0x004fea0003900000 */
[----:B------:R-:W2:Y:S02]  /*96a0*/  @!P0 SYNCS.PHASECHK.TRANS64 P0, [R0+URZ], R3 ;  /* 0x00000003000085a7 */ /* 0x000ea400080010ff */
[----:B--2---:R-:W-:Y:S05]  /*96b0*/  @!P0 BRA `(.L_x_167) ;  /* 0xfffffffc00f08947 */ /* 0x004fea000383ffff */
[----:B------:R-:W-:Y:S05]  /*96c0*/  BRA `(.L_x_168) ;  /* 0xffffff9800287947 */ /* 0x000fea000383ffff */
.L_x_53:
[----:B------:R-:W-:-:S07]  /*96d0*/  MOV R0, UR5 ;  /* 0x0000000500007c02 */ /* 0x000fce0008000f00 */
.L_x_169:
[----:B-1----:R1:W2:Y:S02]  /*96e0*/  SYNCS.PHASECHK.TRANS64.TRYWAIT P0, [R0+URZ], R3 ;  /* 0x00000003000075a7 */ /* 0x0022a400080011ff */
[----:B--2---:R-:W-:Y:S05]  /*96f0*/  @!P0 NANOSLEEP.SYNCS 0x989680 ;  /* 0x009896800000895d */ /* 0x004fea0003900000 */
[----:B------:R-:W2:Y:S02]  /*9700*/  @!P0 SYNCS.PHASECHK.TRANS64 P0, [R0+URZ], R3 ;  /* 0x00000003000085a7 */ /* 0x000ea400080010ff */
[----:B--2---:R-:W-:Y:S05]  /*9710*/  @!P0 BRA `(.L_x_169) ;  /* 0xfffffffc00f08947 */ /* 0x004fea000383ffff */
[----:B------:R-:W-:Y:S05]  /*9720*/  BRA `(.L_x_170) ;  /* 0xffffff9800347947 */ /* 0x000fea000383ffff */
.L_x_54:
[----:B------:R-:W-:-:S07]  /*9730*/  MOV R0, UR5 ;  /* 0x0000000500007c02 */ /* 0x000fce0008000f00 */
.L_x_171:
[----:B-1----:R1:W2:Y:S02]  /*9740*/  SYNCS.PHASECHK.TRANS64.TRYWAIT P0, [R0+URZ], R3 ;  /* 0x00000003000075a7 */ /* 0x0022a400080011ff */
[----:B--2---:R-:W-:Y:S05]  /*9750*/  @!P0 NANOSLEEP.SYNCS 0x989680 ;  /* 0x009896800000895d */ /* 0x004fea0003900000 */
[----:B------:R-:W2:Y:S02]  /*9760*/  @!P0 SYNCS.PHASECHK.TRANS64 P0, [R0+URZ], R3 ;  /* 0x00000003000085a7 */ /* 0x000ea400080010ff */
[----:B--2---:R-:W-:Y:S05]  /*9770*/  @!P0 BRA `(.L_x_171) ;  /* 0xfffffffc00f08947 */ /* 0x004fea000383ffff */
[----:B------:R-:W-:Y:S05]  /*9780*/  BRA `(.L_x_172) ;  /* 0xffffff9800407947 */ /* 0x000fea000383ffff */
.L_x_55:
[----:B------:R-:W-:-:S07]  /*9790*/  MOV R0, UR5 ;  /* 0x0000000500007c02 */ /* 0x000fce0008000f00 */
.L_x_173:
[----:B-1----:R1:W2:Y:S02]  /*97a0*/  SYNCS.PHASECHK.TRANS64.TRYWAIT P0, [R0+URZ], R3 ;  /* 0x00000003000075a7 */ /* 0x0022a400080011ff */
[----:B--2---:R-:W-:Y:S05]  /*97b0*/  @!P0 NANOSLEEP.SYNCS 0x989680 ;  /* 0x009896800000895d */ /* 0x004fea0003900000 */
[----:B------:R-:W2:Y:S02]  /*97c0*/  @!P0 SYNCS.PHASECHK.TRANS64 P0, [R0+URZ], R3 ;  /* 0x00000003000085a7 */ /* 0x000ea400080010ff */
[----:B--2---:R-:W-:Y:S05]  /*97d0*/  @!P0 BRA `(.L_x_173) ;  /* 0xfffffffc00f08947 */ /* 0x004fea000383ffff */
[----:B------:R-:W-:Y:S05]  /*97e0*/  BRA `(.L_x_174) ;  /* 0xffffff98004c7947 */ /* 0x000fea000383ffff */
.L_x_56:
[----:B------:R-:W-:-:S07]  /*97f0*/  MOV R0, UR5 ;  /* 0x0000000500007c02 */ /* 0x000fce0008000f00 */
.L_x_175:
[----:B-1----:R1:W2:Y:S02]  /*9800*/  SYNCS.PHASECHK.TRANS64.TRYWAIT P0, [R0+URZ], R3 ;  /* 0x00000003000075a7 */ /* 0x0022a400080011ff */
[----:B--2---:R-:W-:Y:S05]  /*9810*/  @!P0 NANOSLEEP.SYNCS 0x989680 ;  /* 0x009896800000895d */ /* 0x004fea0003900000 */
[----:B------:R-:W2:Y:S02]  /*9820*/  @!P0 SYNCS.PHASECHK.TRANS64 P0, [R0+URZ], R3 ;  /* 0x00000003000085a7 */ /* 0x000ea400080010ff */
[----:B--2---:R-:W-:Y:S05]  /*9830*/  @!P0 BRA `(.L_x_175) ;  /* 0xfffffffc00f08947 */ /* 0x004fea000383ffff */
[----:B------:R-:W-:Y:S05]  /*9840*/  BRA `(.L_x_176) ;  /* 0xffffff9800587947 */ /* 0x000fea000383ffff */
.L_x_57:
[----:B------:R-:W-:-:S07]  /*9850*/  MOV R0, UR5 ;  /* 0x0000000500007c02 */ /* 0x000fce0008000f00 */
.L_x_177:
[----:B-1----:R1:W2:Y:S02]  /*9860*/  SYNCS.PHASECHK.TRANS64.TRYWAIT P0, [R0+URZ], R3 ;  /* 0x00000003000075a7 */ /* 0x0022a400080011ff */
[----:B--2---:R-:W-:Y:S05]  /*9870*/  @!P0 NANOSLEEP.SYNCS 0x989680 ;  /* 0x009896800000895d */ /* 0x004fea0003900000 */
[----:B------:R-:W2:Y:S02]  /*9880*/  @!P0 SYNCS.PHASECHK.TRANS64 P0, [R0+URZ], R3 ;  /* 0x00000003000085a7 */ /* 0x000ea400080010ff */
[----:B--2---:R-:W-:Y:S05]  /*9890*/  @!P0 BRA `(.L_x_177) ;  /* 0xfffffffc00f08947 */ /* 0x004fea000383ffff */
[----:B------:R-:W-:Y:S05]  /*98a0*/  BRA `(.L_x_178) ;  /* 0xffffff9800647947 */ /* 0x000fea000383ffff */
.L_x_58:
[----:B------:R-:W-:-:S07]  /*98b0*/  MOV R0, UR5 ;  /* 0x0000000500007c02 */ /* 0x000fce0008000f00 */
.L_x_179:
[----:B-1----:R1:W2:Y:S02]  /*98c0*/  SYNCS.PHASECHK.TRANS64.TRYWAIT P0, [R0+URZ], R3 ;  /* 0x00000003000075a7 */ /* 0x0022a400080011ff */
[----:B--2---:R-:W-:Y:S05]  /*98d0*/  @!P0 NANOSLEEP.SYNCS 0x989680 ;  /* 0x009896800000895d */ /* 0x004fea0003900000 */
[----:B------:R-:W2:Y:S02]  /*98e0*/  @!P0 SYNCS.PHASECHK.TRANS64 P0, [R0+URZ], R3 ;  /* 0x00000003000085a7 */ /* 0x000ea400080010ff */
[----:B--2---:R-:W-:Y:S05]  /*98f0*/  @!P0 BRA `(.L_x_179) ;  /* 0xfffffffc00f08947 */ /* 0x004fea000383ffff */
[----:B------:R-:W-:Y:S05]  /*9900*/  BRA `(.L_x_180) ;  /* 0xffffff9800707947 */ /* 0x000fea000383ffff */
.L_x_59:
[----:B------:R-:W-:-:S07]  /*9910*/  MOV R0, UR5 ;  /* 0x0000000500007c02 */ /* 0x000fce0008000f00 */
.L_x_181:
[----:B-1----:R1:W2:Y:S02]  /*9920*/  SYNCS.PHASECHK.TRANS64.TRYWAIT P0, [R0+URZ], R3 ;  /* 0x00000003000075a7 */ /* 0x0022a400080011ff */
[----:B--2---:R-:W-:Y:S05]  /*9930*/  @!P0 NANOSLEEP.SYNCS 0x989680 ;  /* 0x009896800000895d */ /* 0x004fea0003900000 */
[----:B------:R-:W2:Y:S02]  /*9940*/  @!P0 SYNCS.PHASECHK.TRANS64 P0, [R0+URZ], R3 ;  /* 0x00000003000085a7 */ /* 0x000ea400080010ff */
[----:B--2---:R-:W-:Y:S05]  /*9950*/  @!P0 BRA `(.L_x_181) ;  /* 0xfffffffc00f08947 */ /* 0x004fea000383ffff */
[----:B------:R-:W-:Y:S05]  /*9960*/  BRA `(.L_x_182) ;  /* 0xffffff98007c7947 */ /* 0x000fea000383ffff */
.L_x_60:
[----:B------:R-:W-:-:S07]  /*9970*/  MOV R0, UR5 ;  /* 0x0000000500007c02 */ /* 0x000fce0008000f00 */
.L_x_183:
[----:B-1----:R1:W2:Y:S02]  /*9980*/  SYNCS.PHASECHK.TRANS64.TRYWAIT P0, [R0+URZ], R3 ;  /* 0x00000003000075a7 */ /* 0x0022a400080011ff */
[----:B--2---:R-:W-:Y:S05]  /*9990*/  @!P0 NANOSLEEP.SYNCS 0x989680 ;  /* 0x009896800000895d */ /* 0x004fea0003900000 */
[----:B------:R-:W2:Y:S02]  /*99a0*/  @!P0 SYNCS.PHASECHK.TRANS64 P0, [R0+URZ], R3 ;  /* 0x00000003000085a7 */ /* 0x000ea400080010ff */
[----:B--2---:R-:W-:Y:S05]  /*99b0*/  @!P0 BRA `(.L_x_183) ;  /* 0xfffffffc00f08947 */ /* 0x004fea000383ffff */
[----:B------:R-:W-:Y:S05]  /*99c0*/  BRA `(.L_x_184) ;  /* 0xffffff9800887947 */ /* 0x000fea000383ffff */
.L_x_61:
[----:B------:R-:W-:-:S07]  /*99d0*/  MOV R0, UR5 ;  /* 0x0000000500007c02 */ /* 0x000fce0008000f00 */
.L_x_185:
[----:B-1----:R1:W2:Y:S02]  /*99e0*/  SYNCS.PHASECHK.TRANS64.TRYWAIT P0, [R0+URZ], R3 ;  /* 0x00000003000075a7 */ /* 0x0022a400080011ff */
[----:B--2---:R-:W-:Y:S05]  /*99f0*/  @!P0 NANOSLEEP.SYNCS 0x989680 ;  /* 0x009896800000895d */ /* 0x004fea0003900000 */
[----:B------:R-:W2:Y:S02]  /*9a00*/  @!P0 SYNCS.PHASECHK.TRANS64 P0, [R0+URZ], R3 ;  /* 0x00000003000085a7 */ /* 0x000ea400080010ff */
[----:B--2---:R-:W-:Y:S05]  /*9a10*/  @!P0 BRA `(.L_x_185) ;  /* 0xfffffffc00f08947 */ /* 0x004fea000383ffff */
[----:B------:R-:W-:Y:S05]  /*9a20*/  BRA `(.L_x_186) ;  /* 0xffffff9800947947 */ /* 0x000fea000383ffff */
.L_x_62:
[----:B------:R-:W-:-:S07]  /*9a30*/  MOV R0, UR5 ;  /* 0x0000000500007c02 */ /* 0x000fce0008000f00 */
.L_x_187:
[----:B-1----:R1:W2:Y:S02]  /*9a40*/  SYNCS.PHASECHK.TRANS64.TRYWAIT P0, [R0+URZ], R3 ;  /* 0x00000003000075a7 */ /* 0x0022a400080011ff */
[----:B--2---:R-:W-:Y:S05]  /*9a50*/  @!P0 NANOSLEEP.SYNCS 0x989680 ;  /* 0x009896800000895d */ /* 0x004fea0003900000 */
[----:B------:R-:W2:Y:S02]  /*9a60*/  @!P0 SYNCS.PHASECHK.TRANS64 P0, [R0+URZ], R3 ;  /* 0x00000003000085a7 */ /* 0x000ea400080010ff */
[----:B--2---:R-:W-:Y:S05]  /*9a70*/  @!P0 BRA `(.L_x_187) ;  /* 0xfffffffc00f08947 */ /* 0x004fea000383ffff */
[----:B------:R-:W-:Y:S05]  /*9a80*/  BRA `(.L_x_188) ;  /* 0xffffff9800a07947 */ /* 0x000fea000383ffff */
.L_x_63:
[----:B------:R-:W-:-:S07]  /*9a90*/  MOV R0, UR5 ;  /* 0x0000000500007c02 */ /* 0x000fce0008000f00 */
.L_x_189:
[----:B-1----:R1:W2:Y:S02]  /*9aa0*/  SYNCS.PHASECHK.TRANS64.TRYWAIT P0, [R0+URZ], R3 ;  /* 0x00000003000075a7 */ /* 0x0022a400080011ff */
[----:B--2---:R-:W-:Y:S05]  /*9ab0*/  @!P0 NANOSLEEP.SYNCS 0x989680 ;  /* 0x009896800000895d */ /* 0x004fea0003900000 */
[----:B------:R-:W2:Y:S02]  /*9ac0*/  @!P0 SYNCS.PHASECHK.TRANS64 P0, [R0+URZ], R3 ;  /* 0x00000003000085a7 */ /* 0x000ea400080010ff */
[----:B--2---:R-:W-:Y:S05]  /*9ad0*/  @!P0 BRA `(.L_x_189) ;  /* 0xfffffffc00f08947 */ /* 0x004fea000383ffff */
[----:B------:R-:W-:Y:S05]  /*9ae0*/  BRA `(.L_x_190) ;  /* 0xffffff9800ac7947 */ /* 0x000fea000383ffff */
.L_x_64:
[----:B------:R-:W-:-:S07]  /*9af0*/  MOV R0, UR5 ;  /* 0x0000000500007c02 */ /* 0x000fce0008000f00 */
.L_x_191:
[----:B-1----:R1:W2:Y:S02]  /*9b00*/  SYNCS.PHASECHK.TRANS64.TRYWAIT P0, [R0+URZ], R3 ;  /* 0x00000003000075a7 */ /* 0x0022a400080011ff */
[----:B--2---:R-:W-:Y:S05]  /*9b10*/  @!P0 NANOSLEEP.SYNCS 0x989680 ;  /* 0x009896800000895d */ /* 0x004fea0003900000 */
[----:B------:R-:W2:Y:S02]  /*9b20*/  @!P0 SYNCS.PHASECHK.TRANS64 P0, [R0+URZ], R3 ;  /* 0x00000003000085a7 */ /* 0x000ea400080010ff */
[----:B--2---:R-:W-:Y:S05]  /*9b30*/  @!P0 BRA `(.L_x_191) ;  /* 0xfffffffc00f08947 */ /* 0x004fea000383ffff */
[----:B------:R-:W-:Y:S05]  /*9b40*/  BRA `(.L_x_192) ;  /* 0xffffff9800b87947 */ /* 0x000fea000383ffff */
.L_x_65:
[----:B------:R-:W-:-:S07]  /*9b50*/  MOV R0, UR5 ;  /* 0x0000000500007c02 */ /* 0x000fce0008000f00 */
.L_x_193:
[----:B-1----:R1:W2:Y:S02]  /*9b60*/  SYNCS.PHASECHK.TRANS64.TRYWAIT P0, [R0+URZ], R3 ;  /* 0x00000003000075a7 */ /* 0x0022a400080011ff */
[----:B--2---:R-:W-:Y:S05]  /*9b70*/  @!P0 NANOSLEEP.SYNCS 0x989680 ;  /* 0x009896800000895d */ /* 0x004fea0003900000 */
[----:B------:R-:W2:Y:S02]  /*9b80*/  @!P0 SYNCS.PHASECHK.TRANS64 P0, [R0+URZ], R3 ;  /* 0x00000003000085a7 */ /* 0x000ea400080010ff */
[----:B--2---:R-:W-:Y:S05]  /*9b90*/  @!P0 BRA `(.L_x_193) ;  /* 0xfffffffc00f08947 */ /* 0x004fea000383ffff */
[----:B------:R-:W-:Y:S05]  /*9ba0*/  BRA `(.L_x_194) ;  /* 0xffffff9800c47947 */ /* 0x000fea000383ffff */
.L_x_66:
[----:B------:R-:W-:-:S07]  /*9bb0*/  MOV R0, UR5 ;  /* 0x0000000500007c02 */ /* 0x000fce0008000f00 */
.L_x_195:
[----:B-1----:R1:W2:Y:S02]  /*9bc0*/  SYNCS.PHASECHK.TRANS64.TRYWAIT P0, [R0+URZ], R3 ;  /* 0x00000003000075a7 */ /* 0x0022a400080011ff */
[----:B--2---:R-:W-:Y:S05]  /*9bd0*/  @!P0 NANOSLEEP.SYNCS 0x989680 ;  /* 0x009896800000895d */ /* 0x004fea0003900000 */
[----:B------:R-:W2:Y:S02]  /*9be0*/  @!P0 SYNCS.PHASECHK.TRANS64 P0, [R0+URZ], R3 ;  /* 0x00000003000085a7 */ /* 0x000ea400080010ff */
[----:B--2---:R-:W-:Y:S05]  /*9bf0*/  @!P0 BRA `(.L_x_195) ;  /* 0xfffffffc00f08947 */ /* 0x004fea000383ffff */
[----:B------:R-:W-:Y:S05]  /*9c00*/  BRA `(.L_x_196) ;  /* 0xffffff9800d07947 */ /* 0x000fea000383ffff */
.L_x_67:
[----:B------:R-:W-:-:S07]  /*9c10*/  MOV R0, UR5 ;  /* 0x0000000500007c02 */ /* 0x000fce0008000f00 */
.L_x_197:
[----:B-1----:R1:W2:Y:S02]  /*9c20*/  SYNCS.PHASECHK.TRANS64.TRYWAIT P0, [R0+URZ], R3 ;  /* 0x00000003000075a7 */ /* 0x0022a400080011ff */
[----:B--2---:R-:W-:Y:S05]  /*9c30*/  @!P0 NANOSLEEP.SYNCS 0x989680 ;  /* 0x009896800000895d */ /* 0x004fea0003900000 */
[----:B------:R-:W2:Y:S02]  /*9c40*/  @!P0 SYNCS.PHASECHK.TRANS64 P0, [R0+URZ], R3 ;  /* 0x00000003000085a7 */ /* 0x000ea400080010ff */
[----:B--2---:R-:W-:Y:S05]  /*9c50*/  @!P0 BRA `(.L_x_197) ;  /* 0xfffffffc00f08947 */ /* 0x004fea000383ffff */
[----:B------:R-:W-:Y:S05]  /*9c60*/  BRA `(.L_x_198) ;  /* 0xffffff9800dc7947 */ /* 0x000fea000383ffff */
.L_x_68:
[----:B------:R-:W-:-:S07]  /*9c70*/  MOV R0, UR5 ;  /* 0x0000000500007c02 */ /* 0x000fce0008000f00 */
.L_x_199:
[----:B-1----:R1:W2:Y:S02]  /*9c80*/  SYNCS.PHASECHK.TRANS64.TRYWAIT P0, [R0+URZ], R3 ;  /* 0x00000003000075a7 */ /* 0x0022a400080011ff */
[----:B--2---:R-:W-:Y:S05]  /*9c90*/  @!P0 NANOSLEEP.SYNCS 0x989680 ;  /* 0x009896800000895d */ /* 0x004fea0003900000 */
[----:B------:R-:W2:Y:S02]  /*9ca0*/  @!P0 SYNCS.PHASECHK.TRANS64 P0, [R0+URZ], R3 ;  /* 0x00000003000085a7 */ /* 0x000ea400080010ff */
[----:B--2---:R-:W-:Y:S05]  /*9cb0*/  @!P0 BRA `(.L_x_199) ;  /* 0xfffffffc00f08947 */ /* 0x004fea000383ffff */
[----:B------:R-:W-:Y:S05]  /*9cc0*/  BRA `(.L_x_200) ;  /* 0xffffff9800e87947 */ /* 0x000fea000383ffff */
.L_x_69:
[----:B------:R-:W-:-:S07]  /*9cd0*/  MOV R0, UR5 ;  /* 0x0000000500007c02 */ /* 0x000fce0008000f00 */
.L_x_201:
[----:B-1----:R1:W2:Y:S02]  /*9ce0*/  SYNCS.PHASECHK.TRANS64.TRYWAIT P0, [R0+URZ], R3 ;  /* 0x00000003000075a7 */ /* 0x0022a400080011ff */
[----:B--2---:R-:W-:Y:S05]  /*9cf0*/  @!P0 NANOSLEEP.SYNCS 0x989680 ;  /* 0x009896800000895d */ /* 0x004fea0003900000 */
[----:B------:R-:W2:Y:S02]  /*9d00*/  @!P0 SYNCS.PHASECHK.TRANS64 P0, [R0+URZ], R3 ;  /* 0x00000003000085a7 */ /* 0x000ea400080010ff */
[----:B--2---:R-:W-:Y:S05]  /*9d10*/  @!P0 BRA `(.L_x_201) ;  /* 0xfffffffc00f08947 */ /* 0x004fea000383ffff */
[----:B------:R-:W-:Y:S05]  /*9d20*/  BRA `(.L_x_202) ;  /* 0xffffff9800f47947 */ /* 0x000fea000383ffff */
.L_x_70:
[----:B------:R-:W-:-:S07]  /*9d30*/  MOV R0, UR5 ;  /* 0x0000000500007c02 */ /* 0x000fce0008000f00 */
.L_x_203:
[----:B-1----:R1:W2:Y:S02]  /*9d40*/  SYNCS.PHASECHK.TRANS64.TRYWAIT P0, [R0+URZ], R3 ;  /* 0x00000003000075a7 */ /* 0x0022a400080011ff */
[----:B--2---:R-:W-:Y:S05]  /*9d50*/  @!P0 NANOSLEEP.SYNCS 0x989680 ;  /* 0x009896800000895d */ /* 0x004fea0003900000 */
[----:B------:R-:W2:Y:S02]  /*9d60*/  @!P0 SYNCS.PHASECHK.TRANS64 P0, [R0+URZ], R3 ;  /* 0x00000003000085a7 */ /* 0x000ea400080010ff */
[----:B--2---:R-:W-:Y:S05]  /*9d70*/  @!P0 BRA `(.L_x_203) ;  /* 0xfffffffc00f08947 */ /* 0x004fea000383ffff */
[----:B------:R-:W-:Y:S05]  /*9d80*/  BRA `(.L_x_204) ;  /* 0xffffff9c00007947 */ /* 0x000fea000383ffff */
.L_x_71:
[----:B------:R-:W-:-:S07]  /*9d90*/  MOV R0, UR5 ;  /* 0x0000000500007c02 */ /* 0x000fce0008000f00 */
.L_x_205:
[----:B-1----:R1:W2:Y:S02]  /*9da0*/  SYNCS.PHASECHK.TRANS64.TRYWAIT P0, [R0+URZ], R3 ;  /* 0x00000003000075a7 */ /* 0x0022a400080011ff */
[----:B--2---:R-:W-:Y:S05]  /*9db0*/  @!P0 NANOSLEEP.SYNCS 0x989680 ;  /* 0x009896800000895d */ /* 0x004fea0003900000 */
[----:B------:R-:W2:Y:S02]  /*9dc0*/  @!P0 SYNCS.PHASECHK.TRANS64 P0, [R0+URZ], R3 ;  /* 0x00000003000085a7 */ /* 0x000ea400080010ff */
[----:B--2---:R-:W-:Y:S05]  /*9dd0*/  @!P0 BRA `(.L_x_205) ;  /* 0xfffffffc00f08947 */ /* 0x004fea000383ffff */
[----:B------:R-:W-:Y:S05]  /*9de0*/  BRA `(.L_x_206) ;  /* 0xffffff9c000c7947 */ /* 0x000fea000383ffff */
.L_x_72:
[----:B------:R-:W-:-:S07]  /*9df0*/  MOV R0, UR5 ;  /* 0x0000000500007c02 */ /* 0x000fce0008000f00 */
.L_x_207:
[----:B-1----:R1:W2:Y:S02]  /*9e00*/  SYNCS.PHASECHK.TRANS64.TRYWAIT P0, [R0+URZ], R3 ;  /* 0x00000003000075a7 */ /* 0x0022a400080011ff */
[----:B--2---:R-:W-:Y:S05]  /*9e10*/  @!P0 NANOSLEEP.SYNCS 0x989680 ;  /* 0x009896800000895d */ /* 0x004fea0003900000 */
[----:B------:R-:W2:Y:S02]  /*9e20*/  @!P0 SYNCS.PHASECHK.TRANS64 P0, [R0+URZ], R3 ;  /* 0x00000003000085a7 */ /* 0x000ea400080010ff */
[----:B--2---:R-:W-:Y:S05]  /*9e30*/  @!P0 BRA `(.L_x_207) ;  /* 0xfffffffc00f08947 */ /* 0x004fea000383ffff */
[----:B------:R-:W-:Y:S05]  /*9e40*/  BRA `(.L_x_208) ;  /* 0xffffff9c00187947 */ /* 0x000fea000383ffff */
.L_x_73:
[----:B------:R-:W-:-:S07]  /*9e50*/  MOV R0, UR5 ;  /* 0x0000000500007c02 */ /* 0x000fce0008000f00 */
.L_x_209:
[----:B-1----:R1:W2:Y:S02]  /*9e60*/  SYNCS.PHASECHK.TRANS64.TRYWAIT P0, [R0+URZ], R3 ;  /* 0x00000003000075a7 */ /* 0x0022a400080011ff */
[----:B--2---:R-:W-:Y:S05]  /*9e70*/  @!P0 NANOSLEEP.SYNCS 0x989680 ;  /* 0x009896800000895d */ /* 0x004fea0003900000 */
[----:B------:R-:W2:Y:S02]  /*9e80*/  @!P0 SYNCS.PHASECHK.TRANS64 P0, [R0+URZ], R3 ;  /* 0x00000003000085a7 */ /* 0x000ea400080010ff */
[----:B--2---:R-:W-:Y:S05]  /*9e90*/  @!P0 BRA `(.L_x_209) ;  /* 0xfffffffc00f08947 */ /* 0x004fea000383ffff */
[----:B------:R-:W-:Y:S05]  /*9ea0*/  BRA `(.L_x_210) ;  /* 0xffffff9c00247947 */ /* 0x000fea000383ffff */
.L_x_74:
[----:B------:R-:W-:-:S07]  /*9eb0*/  MOV R0, UR5 ;  /* 0x0000000500007c02 */ /* 0x000fce0008000f00 */
.L_x_211:
[----:B-1----:R1:W2:Y:S02]  /*9ec0*/  SYNCS.PHASECHK.TRANS64.TRYWAIT P0, [R0+URZ], R3 ;  /* 0x00000003000075a7 */ /* 0x0022a400080011ff */
[----:B--2---:R-:W-:Y:S05]  /*9ed0*/  @!P0 NANOSLEEP.SYNCS 0x989680 ;  /* 0x009896800000895d */ /* 0x004fea0003900000 */
[----:B------:R-:W2:Y:S02]  /*9ee0*/  @!P0 SYNCS.PHASECHK.TRANS64 P0, [R0+URZ], R3 ;  /* 0x00000003000085a7 */ /* 0x000ea400080010ff */
[----:B--2---:R-:W-:Y:S05]  /*9ef0*/  @!P0 BRA `(.L_x_211) ;  /* 0xfffffffc00f08947 */ /* 0x004fea000383ffff */
[----:B------:R-:W-:Y:S05]  /*9f00*/  BRA `(.L_x_212) ;  /* 0xffffff9c00307947 */ /* 0x000fea000383ffff */
.L_x_75:
[----:B------:R-:W-:-:S07]  /*9f10*/  MOV R0, UR5 ;  /* 0x0000000500007c02 */ /* 0x000fce0008000f00 */
.L_x_213:
[----:B-1----:R1:W2:Y:S02]  /*9f20*/  SYNCS.PHASECHK.TRANS64.TRYWAIT P0, [R0+URZ], R3 ;  /* 0x00000003000075a7 */ /* 0x0022a400080011ff */
[----:B--2---:R-:W-:Y:S05]  /*9f30*/  @!P0 NANOSLEEP.SYNCS 0x989680 ;  /* 0x009896800000895d */ /* 0x004fea0003900000 */
[----:B------:R-:W2:Y:S02]  /*9f40*/  @!P0 SYNCS.PHASECHK.TRANS64 P0, [R0+URZ], R3 ;  /* 0x00000003000085a7 */ /* 0x000ea400080010ff */
[----:B--2---:R-:W-:Y:S05]  /*9f50*/  @!P0 BRA `(.L_x_213) ;  /* 0xfffffffc00f08947 */ /* 0x004fea000383ffff */
[----:B------:R-:W-:Y:S05]  /*9f60*/  BRA `(.L_x_214) ;  /* 0xffffff9c003c7947 */ /* 0x000fea000383ffff */
.L_x_76:
[----:B------:R-:W-:-:S07]  /*9f70*/  MOV R0, UR5 ;  /* 0x0000000500007c02 */ /* 0x000fce0008000f00 */
.L_x_215:
[----:B-1----:R1:W2:Y:S02]  /*9f80*/  SYNCS.PHASECHK.TRANS64.TRYWAIT P0, [R0+URZ], R3 ;  /* 0x00000003000075a7 */ /* 0x0022a400080011ff */
[----:B--2---:R-:W-:Y:S05]  /*9f90*/  @!P0 NANOSLEEP.SYNCS 0x989680 ;  /* 0x009896800000895d */ /* 0x004fea0003900000 */
[----:B------:R-:W2:Y:S02]  /*9fa0*/  @!P0 SYNCS.PHASECHK.TRANS64 P0, [R0+URZ], R3 ;  /* 0x00000003000085a7 */ /* 0x000ea400080010ff */
[----:B--2---:R-:W-:Y:S05]  /*9fb0*/  @!P0 BRA `(.L_x_215) ;  /* 0xfffffffc00f08947 */ /* 0x004fea000383ffff */
[----:B------:R-:W-:Y:S05]  /*9fc0*/  BRA `(.L_x_216) ;  /* 0xffffff9c00487947 */ /* 0x000fea000383ffff */
.L_x_77:
[----:B------:R-:W-:-:S07]  /*9fd0*/  MOV R0, UR5 ;  /* 0x0000000500007c02 */ /* 0x000fce0008000f00 */
.L_x_217:
[----:B-1----:R1:W2:Y:S02]  /*9fe0*/  SYNCS.PHASECHK.TRANS64.TRYWAIT P0, [R0+URZ], R3 ;  /* 0x00000003000075a7 */ /* 0x0022a400080011ff */
[----:B--2---:R-:W-:Y:S05]  /*9ff0*/  @!P0 NANOSLEEP.SYNCS 0x989680 ;  /* 0x009896800000895d */ /* 0x004fea0003900000 */
[----:B------:R-:W2:Y:S02]  /*a000*/  @!P0 SYNCS.PHASECHK.TRANS64 P0, [R0+URZ], R3 ;  /* 0x00000003000085a7 */ /* 0x000ea400080010ff */
[----:B--2---:R-:W-:Y:S05]  /*a010*/  @!P0 BRA `(.L_x_217) ;  /* 0xfffffffc00f08947 */ /* 0x004fea000383ffff */
[----:B------:R-:W-:Y:S05]  /*a020*/  BRA `(.L_x_218) ;  /* 0xffffff9c00547947 */ /* 0x000fea000383ffff */
.L_x_80:
[----:B-1----:R1:W2:Y:S02]  /*a030*/  SYNCS.PHASECHK.TRANS64.TRYWAIT P0, [R2+URZ+0x2c0], R4 ;  /* 0x0002c004020075a7 */ /* 0x0022a400080011ff */
[----:B--2---:R-:W-:Y:S05]  /*a040*/  @!P0 NANOSLEEP.SYNCS 0x989680 ;  /* 0x009896800000895d */ /* 0x004fea0003900000 */
[----:B------:R-:W2:Y:S02]  /*a050*/  @!P0 SYNCS.PHASECHK.TRANS64 P0, [R2+URZ+0x2c0], R4 ;  /* 0x0002c004020085a7 */ /* 0x000ea400080010ff */
[----:B--2---:R-:W-:Y:S05]  /*a060*/  @!P0 BRA `(.L_x_80) ;  /* 0xfffffffc00f08947 */ /* 0x004fea000383ffff */
[----:B------:R-:W-:Y:S05]  /*a070*/  BRA `(.L_x_219) ;  /* 0xffffff9c00b07947 */ /* 0x000fea000383ffff */
.L_x_81:
[----:B------:R-:W-:-:S07]  /*a080*/  MOV R2, UR4 ;  /* 0x0000000400027c02 */ /* 0x000fce0008000f00 */
.L_x_220:
[----:B-1----:R1:W2:Y:S02]  /*a090*/  SYNCS.PHASECHK.TRANS64.TRYWAIT P0, [R2+URZ+0x270], R5 ;  /* 0x00027005020075a7 */ /* 0x0022a400080011ff */
[----:B--2---:R-:W-:Y:S05]  /*a0a0*/  @!P0 NANOSLEEP.SYNCS 0x989680 ;  /* 0x009896800000895d */ /* 0x004fea0003900000 */
[----:B------:R-:W2:Y:S02]  /*a0b0*/  @!P0 SYNCS.PHASECHK.TRANS64 P0, [R2+URZ+0x270], R5 ;  /* 0x00027005020085a7 */ /* 0x000ea400080010ff */
[----:B--2---:R-:W-:Y:S05]  /*a0c0*/  @!P0 BRA `(.L_x_220) ;  /* 0xfffffffc00f08947 */ /* 0x004fea000383ffff */
[----:B------:R-:W-:Y:S05]  /*a0d0*/  BRA `(.L_x_221) ;  /* 0xffffff9c00c07947 */ /* 0x000fea000383ffff */
.L_x_82:
[----:B-1----:R1:W2:Y:S02]  /*a0e0*/  SYNCS.PHASECHK.TRANS64.TRYWAIT P1, [R2+URZ+0x260], R4 ;  /* 0x00026004020075a7 */ /* 0x0022a400080211ff */
[----:B--2---:R-:W-:Y:S05]  /*a0f0*/  @!P1 NANOSLEEP.SYNCS 0x989680 ;  /* 0x009896800000995d */ /* 0x004fea0003900000 */
[----:B------:R-:W2:Y:S02]  /*a100*/  @!P1 SYNCS.PHASECHK.TRANS64 P1, [R2+URZ+0x260], R4 ;  /* 0x00026004020095a7 */ /* 0x000ea400080210ff */
[----:B--2---:R-:W-:Y:S05]  /*a110*/  @!P1 BRA `(.L_x_82) ;  /* 0xfffffffc00f09947 */ /* 0x004fea000383ffff */
[----:B------:R-:W-:Y:S05]  /*a120*/  BRA `(.L_x_222) ;  /* 0xffffff9c00f07947 */ /* 0x000fea000383ffff */
.L_x_85:
[----:B------:R-:W-:-:S07]  /*a130*/  MOV R0, UR4 ;  /* 0x0000000400007c02 */ /* 0x000fce0008000f00 */
.L_x_223:
[----:B-1----:R1:W2:Y:S02]  /*a140*/  SYNCS.PHASECHK.TRANS64.TRYWAIT P0, [R0+URZ+0x270], R2 ;  /* 0x00027002000075a7 */ /* 0x0022a400080011ff */
[----:B--2---:R-:W-:Y:S05]  /*a150*/  @!P0 NANOSLEEP.SYNCS 0x989680 ;  /* 0x009896800000895d */ /* 0x004fea0003900000 */
[----:B------:R-:W2:Y:S02]  /*a160*/  @!P0 SYNCS.PHASECHK.TRANS64 P0, [R0+URZ+0x270], R2 ;  /* 0x00027002000085a7 */ /* 0x000ea400080010ff */
[----:B--2---:R-:W-:Y:S05]  /*a170*/  @!P0 BRA `(.L_x_223) ;  /* 0xfffffffc00f08947 */ /* 0x004fea000383ffff */
[----:B------:R-:W-:Y:S05]  /*a180*/  BRA `(.L_x_84) ;  /* 0xffffffa000447947 */ /* 0x000fea000383ffff */
.L_x_92:
[----:B-1----:R1:W2:Y:S02]  /*a190*/  SYNCS.PHASECHK.TRANS64.TRYWAIT P1, [R0+URZ+0x260], R2 ;  /* 0x00026002000075a7 */ /* 0x0022a400080211ff */
[----:B--2---:R-:W-:Y:S05]  /*a1a0*/  @!P1 NANOSLEEP.SYNCS 0x989680 ;  /* 0x009896800000995d */ /* 0x004fea0003900000 */
[----:B------:R-:W2:Y:S02]  /*a1b0*/  @!P1 SYNCS.PHASECHK.TRANS64 P1, [R0+URZ+0x260], R2 ;  /* 0x00026002000095a7 */ /* 0x000ea400080210ff */
[----:B--2---:R-:W-:Y:S05]  /*a1c0*/  @!P1 BRA `(.L_x_92) ;  /* 0xfffffffc00f09947 */ /* 0x004fea000383ffff */
[----:B------:R-:W-:Y:S05]  /*a1d0*/  BRA `(.L_x_224) ;  /* 0xffffffa400a07947 */ /* 0x000fea000383ffff */
.L_x_93:
[----:B------:R-:W-:-:S07]  /*a1e0*/  MOV R2, UR19 ;  /* 0x0000001300027c02 */ /* 0x000fce0008000f00 */
.L_x_225:
[----:B-1----:R1:W2:Y:S02]  /*a1f0*/  SYNCS.PHASECHK.TRANS64.TRYWAIT P0, [R2+URZ+0x2a0], R0 ;  /* 0x0002a000020075a7 */ /* 0x0022a400080011ff */
[----:B--2---:R-:W-:Y:S05]  /*a200*/  @!P0 NANOSLEEP.SYNCS 0x989680 ;  /* 0x009896800000895d */ /* 0x004fea0003900000 */
[----:B------:R-:W2:Y:S02]  /*a210*/  @!P0 SYNCS.PHASECHK.TRANS64 P0, [R2+URZ+0x2a0], R0 ;  /* 0x0002a000020085a7 */ /* 0x000ea400080010ff */
[----:B--2---:R-:W-:Y:S05]  /*a220*/  @!P0 BRA `(.L_x_225) ;  /* 0xfffffffc00f08947 */ /* 0x004fea000383ffff */
[----:B------:R-:W-:Y:S05]  /*a230*/  BRA `(.L_x_226) ;  /* 0xffffffa400d47947 */ /* 0x000fea000383ffff */
.L_x_96:
[----:B------:R-:W-:Y:S07]  /*a240*/  MOV R0, UR7 ;  /* 0x0000000700007c02 */ /* 0x000fee0008000f00 */
.L_x_227:
[----:B-1----:R1:W2:Y:S02]  /*a250*/  SYNCS.PHASECHK.TRANS64.TRYWAIT P0, [R0+URZ], R2 ;  /* 0x00000002000075a7 */ /* 0x0022a400080011ff */
[----:B--2---:R-:W-:Y:S05]  /*a260*/  @!P0 NANOSLEEP.SYNCS 0x989680 ;  /* 0x009896800000895d */ /* 0x004fea0003900000 */
[----:B------:R-:W2:Y:S02]  /*a270*/  @!P0 SYNCS.PHASECHK.TRANS64 P0, [R0+URZ], R2 ;  /* 0x00000002000085a7 */ /* 0x000ea400080010ff */
[----:B--2---:R-:W-:Y:S05]  /*a280*/  @!P0 BRA `(.L_x_227) ;  /* 0xfffffffc00f08947 */ /* 0x004fea000383ffff */
[----:B------:R-:W-:Y:S05]  /*a290*/  BRA `(.L_x_95) ;  /* 0xffffffa800087947 */ /* 0x000fea000383ffff */
.L_x_99:
[----:B------:R-:W-:-:S07]  /*a2a0*/  MOV R0, UR4 ;  /* 0x0000000400007c02 */ /* 0x000fce0008000f00 */
.L_x_228:
[----:B--2---:R2:W4:Y:S02]  /*a2b0*/  SYNCS.PHASECHK.TRANS64.TRYWAIT P0, [R0+URZ], R2 ;  /* 0x00000002000075a7 */ /* 0x00452400080011ff */
[----:B----4-:R-:W-:Y:S05]  /*a2c0*/  @!P0 NANOSLEEP.SYNCS 0x989680 ;  /* 0x009896800000895d */ /* 0x010fea0003900000 */
[----:B------:R-:W4:Y:S02]  /*a2d0*/  @!P0 SYNCS.PHASECHK.TRANS64 P0, [R0+URZ], R2 ;  /* 0x00000002000085a7 */ /* 0x000f2400080010ff */
[----:B----4-:R-:W-:Y:S05]  /*a2e0*/  @!P0 BRA `(.L_x_228) ;  /* 0xfffffffc00f08947 */ /* 0x010fea000383ffff */
[----:B------:R-:W-:Y:S05]  /*a2f0*/  BRA `(.L_x_229) ;  /* 0xffffffa800a87947 */ /* 0x000fea000383ffff */
.L_x_100:
[----:B------:R-:W-:-:S07]  /*a300*/  MOV R0, UR5 ;  /* 0x0000000500007c02 */ /* 0x000fce0008000f00 */
.L_x_230:
[----:B-1----:R1:W2:Y:S02]  /*a310*/  SYNCS.PHASECHK.TRANS64.TRYWAIT P0, [R0+URZ], R3 ;  /* 0x00000003000075a7 */ /* 0x0022a400080011ff */
[----:B--2---:R-:W-:Y:S05]  /*a320*/  @!P0 NANOSLEEP.SYNCS 0x989680 ;  /* 0x009896800000895d */ /* 0x004fea0003900000 */
[----:B------:R-:W2:Y:S02]  /*a330*/  @!P0 SYNCS.PHASECHK.TRANS64 P0, [R0+URZ], R3 ;  /* 0x00000003000085a7 */ /* 0x000ea400080010ff */
[----:B--2---:R-:W-:Y:S05]  /*a340*/  @!P0 BRA `(.L_x_230) ;  /* 0xfffffffc00f08947 */ /* 0x004fea000383ffff */
[----:B------:R-:W-:Y:S05]  /*a350*/  BRA `(.L_x_231) ;  /* 0xffffffa800b47947 */ /* 0x000fea000383ffff */
.L_x_101:
[----:B------:R-:W-:-:S07]  /*a360*/  MOV R0, UR5 ;  /* 0x0000000500007c02 */ /* 0x000fce0008000f00 */
.L_x_232:
[----:B-1----:R1:W2:Y:S02]  /*a370*/  SYNCS.PHASECHK.TRANS64.TRYWAIT P0, [R0+URZ], R3 ;  /* 0x00000003000075a7 */ /* 0x0022a400080011ff */
[----:B--2---:R-:W-:Y:S05]  /*a380*/  @!P0 NANOSLEEP.SYNCS 0x989680 ;  /* 0x009896800000895d */ /* 0x004fea0003900000 */
[----:B------:R-:W2:Y:S02]  /*a390*/  @!P0 SYNCS.PHASECHK.TRANS64 P0, [R0+URZ], R3 ;  /* 0x00000003000085a7 */ /* 0x000ea400080010ff */
[----:B--2---:R-:W-:Y:S05]  /*a3a0*/  @!P0 BRA `(.L_x_232) ;  /* 0xfffffffc00f08947 */ /* 0x004fea000383ffff */
[----:B------:R-:W-:Y:S05]  /*a3b0*/  BRA `(.L_x_233) ;  /* 0xffffffa800c07947 */ /* 0x000fea000383ffff */
.L_x_102:
[----:B-1----:R-:W-:-:S07]  /*a3c0*/  MOV R0, UR4 ;  /* 0x0000000400007c02 */ /* 0x002fce0008000f00 */
.L_x_234:
[----:B-1----:R1:W2:Y:S02]  /*a3d0*/  SYNCS.PHASECHK.TRANS64.TRYWAIT P0, [R0+URZ], R2 ;  /* 0x00000002000075a7 */ /* 0x0022a400080011ff */
[----:B--2---:R-:W-:Y:S05]  /*a3e0*/  @!P0 NANOSLEEP.SYNCS 0x989680 ;  /* 0x009896800000895d */ /* 0x004fea0003900000 */
[----:B------:R-:W2:Y:S02]  /*a3f0*/  @!P0 SYNCS.PHASECHK.TRANS64 P0, [R0+URZ], R2 ;  /* 0x00000002000085a7 */ /* 0x000ea400080010ff */
[----:B--2---:R-:W-:Y:S05]  /*a400*/  @!P0 BRA `(.L_x_234) ;  /* 0xfffffffc00f08947 */ /* 0x004fea000383ffff */
[----:B------:R-:W-:Y:S05]  /*a410*/  BRA `(.L_x_235) ;  /* 0xffffffa800cc7947 */ /* 0x000fea000383ffff */
.L_x_107:
[----:B--2---:R2:W3:Y:S02]  /*a420*/  SYNCS.PHASECHK.TRANS64.TRYWAIT P0, [R3+URZ+0x260], R0 ;  /* 0x00026000030075a7 */ /* 0x0044e400080011ff */
[----:B---3--:R-:W-:Y:S05]  /*a430*/  @!P0 NANOSLEEP.SYNCS 0x989680 ;  /* 0x009896800000895d */ /* 0x008fea0003900000 */
[----:B------:R-:W3:Y:S02]  /*a440*/  @!P0 SYNCS.PHASECHK.TRANS64 P0, [R3+URZ+0x260], R0 ;  /* 0x00026000030085a7 */ /* 0x000ee400080010ff */
[----:B---3--:R-:W-:Y:S05]  /*a450*/  @!P0 BRA `(.L_x_107) ;  /* 0xfffffffc00f08947 */ /* 0x008fea000383ffff */
[----:B------:R-:W-:Y:S05]  /*a460*/  BRA `(.L_x_236) ;  /* 0xffffffac00f07947 */ /* 0x000fea000383ffff */
.L_x_110:
[----:B--2---:R-:W-:Y:S07]  /*a470*/  MOV R0, UR6 ;  /* 0x0000000600007c02 */ /* 0x004fee0008000f00 */
.L_x_237:
[----:B--2---:R2:W3:Y:S02]  /*a480*/  SYNCS.PHASECHK.TRANS64.TRYWAIT P1, [R0+URZ+0x258], R2 ;  /* 0x00025802000075a7 */ /* 0x0044e400080211ff */
[----:B---3--:R-:W-:Y:S05]  /*a490*/  @!P1 NANOSLEEP.SYNCS 0x989680 ;  /* 0x009896800000995d */ /* 0x008fea0003900000 */
[----:B------:R-:W3:Y:S02]  /*a4a0*/  @!P1 SYNCS.PHASECHK.TRANS64 P1, [R0+URZ+0x258], R2 ;  /* 0x00025802000095a7 */ /* 0x000ee400080210ff */
[----:B---3--:R-:W-:Y:S05]  /*a4b0*/  @!P1 BRA `(.L_x_237) ;  /* 0xfffffffc00f09947 */ /* 0x008fea000383ffff */
[----:B------:R-:W-:Y:S05]  /*a4c0*/  BRA `(.L_x_109) ;  /* 0xffffffb400607947 */ /* 0x000fea000383ffff */
.L_x_113:
[----:B------:R-:W-:Y:S07]  /*a4d0*/  MOV R2, UR7 ;  /* 0x0000000700027c02 */ /* 0x000fee0008000f00 */
.L_x_238:
[----:B--2---:R2:W3:Y:S02]  /*a4e0*/  SYNCS.PHASECHK.TRANS64.TRYWAIT P2, [R2+URZ+0x240], R0 ;  /* 0x00024000020075a7 */ /* 0x0044e400080411ff */
[----:B---3--:R-:W-:Y:S05]  /*a4f0*/  @!P2 NANOSLEEP.SYNCS 0x989680 ;  /* 0x009896800000a95d */ /* 0x008fea0003900000 */
[----:B------:R-:W3:Y:S02]  /*a500*/  @!P2 SYNCS.PHASECHK.TRANS64 P2, [R2+URZ+0x240], R0 ;  /* 0x000240000200a5a7 */ /* 0x000ee400080410ff */
[----:B---3--:R-:W-:Y:S05]  /*a510*/  @!P2 BRA `(.L_x_238) ;  /* 0xfffffffc00f0a947 */ /* 0x008fea000383ffff */
[----:B------:R-:W-:Y:S05]  /*a520*/  BRA `(.L_x_239) ;  /* 0xffffffb400bc7947 */ /* 0x000fea000383ffff */
.L_x_115:
[----:B------:R-:W-:-:S07]  /*a530*/  MOV R0, UR4 ;  /* 0x0000000400007c02 */ /* 0x000fce0008000f00 */
.L_x_240:
[----:B---3--:R3:W4:Y:S02]  /*a540*/  SYNCS.PHASECHK.TRANS64.TRYWAIT P0, [R0+URZ], R2 ;  /* 0x00000002000075a7 */ /* 0x00872400080011ff */
[----:B----4-:R-:W-:Y:S05]  /*a550*/  @!P0 NANOSLEEP.SYNCS 0x989680 ;  /* 0x009896800000895d */ /* 0x010fea0003900000 */
[----:B------:R-:W4:Y:S02]  /*a560*/  @!P0 SYNCS.PHASECHK.TRANS64 P0, [R0+URZ], R2 ;  /* 0x00000002000085a7 */ /* 0x000f2400080010ff */
[----:B----4-:R-:W-:Y:S05]  /*a570*/  @!P0 BRA `(.L_x_240) ;  /* 0xfffffffc00f08947 */ /* 0x010fea000383ffff */
[----:B------:R-:W-:Y:S05]  /*a580*/  BRA `(.L_x_241) ;  /* 0xffffffb800cc7947 */ /* 0x000fea000383ffff */
.L_x_117:
[----:B--2---:R2:W3:Y:S02]  /*a590*/  SYNCS.PHASECHK.TRANS64.TRYWAIT P0, [R8+URZ+0x260], R0 ;  /* 0x00026000080075a7 */ /* 0x0044e400080011ff */
[----:B---3--:R-:W-:Y:S05]  /*a5a0*/  @!P0 NANOSLEEP.SYNCS 0x989680 ;  /* 0x009896800000895d */ /* 0x008fea0003900000 */
[----:B------:R-:W3:Y:S02]  /*a5b0*/  @!P0 SYNCS.PHASECHK.TRANS64 P0, [R8+URZ+0x260], R0 ;  /* 0x00026000080085a7 */ /* 0x000ee400080010ff */
[----:B---3--:R-:W-:Y:S05]  /*a5c0*/  @!P0 BRA `(.L_x_117) ;  /* 0xfffffffc00f08947 */ /* 0x008fea000383ffff */
[----:B------:R-:W-:Y:S05]  /*a5d0*/  BRA `(.L_x_242) ;  /* 0xffffffbc00a47947 */ /* 0x000fea000383ffff */
.L_x_127:
[----:B-1----:R1:W2:Y:S02]  /*a5e0*/  SYNCS.PHASECHK.TRANS64.TRYWAIT P0, [R0+URZ+0x230], R3 ;  /* 0x00023003000075a7 */ /* 0x0022a400080011ff */
[----:B--2---:R-:W-:Y:S05]  /*a5f0*/  @!P0 NANOSLEEP.SYNCS 0x989680 ;  /* 0x009896800000895d */ /* 0x004fea0003900000 */
[----:B------:R-:W2:Y:S02]  /*a600*/  @!P0 SYNCS.PHASECHK.TRANS64 P0, [R0+URZ+0x230], R3 ;  /* 0x00023003000085a7 */ /* 0x000ea400080010ff */
[----:B--2---:R-:W-:Y:S05]  /*a610*/  @!P0 BRA `(.L_x_127) ;  /* 0xfffffffc00f08947 */ /* 0x004fea000383ffff */
[----:B------:R-:W-:Y:S05]  /*a620*/  BRA `(.L_x_126) ;  /* 0xffffffc800e87947 */ /* 0x000fea000383ffff */
.L_x_129:
[----:B-1----:R1:W3:Y:S02]  /*a630*/  SYNCS.PHASECHK.TRANS64.TRYWAIT P1, [R17+URZ+0x280], R4 ;  /* 0x00028004110075a7 */ /* 0x0022e400080211ff */
[----:B---3--:R-:W-:Y:S05]  /*a640*/  @!P1 NANOSLEEP.SYNCS 0x989680 ;  /* 0x009896800000995d */ /* 0x008fea0003900000 */
[----:B------:R-:W3:Y:S02]  /*a650*/  @!P1 SYNCS.PHASECHK.TRANS64 P1, [R17+URZ+0x280], R4 ;  /* 0x00028004110095a7 */ /* 0x000ee400080210ff */
[----:B---3--:R-:W-:Y:S05]  /*a660*/  @!P1 BRA `(.L_x_129) ;  /* 0xfffffffc00f09947 */ /* 0x008fea000383ffff */
[----:B------:R-:W-:Y:S05]  /*a670*/  BRA `(.L_x_128) ;  /* 0xffffffcc00707947 */ /* 0x000fea000383ffff */
        .weak           $__internal_0_$__cuda_sm10x_tcgen05_guardrail_trap_col_being_dealloced_not_returned_by_alloc
        .type           $__internal_0_$__cuda_sm10x_tcgen05_guardrail_trap_col_being_dealloced_not_returned_by_alloc,@function
        .size           $__internal_0_$__cuda_sm10x_tcgen05_guardrail_trap_col_being_dealloced_not_returned_by_alloc,($__internal_1_$__cuda_sm10x_tcgen05_guardrail_trap_phase_invalid_during_alloc - $__internal_0_$__cuda_sm10x_tcgen05_guardrail_trap_col_being_dealloced_not_returned_by_alloc)
$__internal_0_$__cuda_sm10x_tcgen05_guardrail_trap_col_being_dealloced_not_returned_by_alloc:
[----:B------:R-:W-:Y:S05]  /*a680*/  BPT.TRAP 0x1 ;  /* 0x000000040000795c */ /* 0x000fea0000300000 */
[----:B------:R-:W-:-:S04]  /*a690*/  HFMA2 R3, -RZ, RZ, 0, 0 ;  /* 0x00000000ff037431 */ /* 0x000fc800000001ff */
[----:B------:R-:W-:Y:S05]  /*a6a0*/  RET.REL.NODEC R2 `(_ZN7cutlass13device_kernelINS_4gemm6kernel13GemmUniversalIN4cute5tupleIJiiiiEEENS1_10collective13CollectiveMmaINS1_35MainloopSm100TmaUmmaWarpSpecializedILi35ELi2ELi4ENS5_IJNS4_1CILi2EEENSA_ILi1EEESC_EEEEENS5_IJNSA_ILi64EEENSA_ILi112EEENSA_ILi16EEEEEENS_6half_tENS5_IJlSC_lEEESJ_SK_NS4_8TiledMMAINS4_8MMA_AtomIJNS4_20SM100_MMA_F16BF16_SSISJ_SJ_fLi64ELi112ELNS4_4UMMA5MajorE0ELSP_0ELNSO_7ScaleInE0ELSQ_0EEEEEENS4_6LayoutINS5_IJSC_SC_SC_EEENS5_IJNSA_ILi0EEESV_SV_EEEEENS5_IJNS4_10UnderscoreESY_SY_EEEEENS4_13SM90_TMA_LOADENS4_14ComposedLayoutINS4_7SwizzleILi1ELi4ELi3EEENS4_18smem_ptr_flag_bitsILi16EEENST_INS5_IJNSA_ILi8EEESH_EEENS5_IJSH_SC_EEEEEEEvNS4_8identityENS4_23SM90_TMA_LOAD_MULTICASTES1B_vS1C_EENS_8epilogue10collective18CollectiveEpilogueINS1F_23Sm100TmaWarpSpecializedILi2ELi1ELi56ELb1ELb0EEEJSI_NS5_IJNST_ISF_SC_EENST_ISG_SC_EEEEESJ_SK_SJ_SK_NS1F_6fusion15FusionCallbacksIS1J_NS1N_17LinearCombinationISJ_fSJ_fLNS_15FloatRoundStyleE2EEESI_S1M_JEEENS4_5SM1004TMEM4LOAD26SM100_TMEM_LOAD_16dp256b2xES11_S1B_NS4_17SM75_U32x4_LDSM_NENS4_14SM90_TMA_STOREES1B_NS4_17SM90_U32x4_STSM_NENS4_39AutoVectorizingCopyWithAssumedAlignmentILi128EEEEEEvvEEEEvNT_6ParamsE) ;  /* 0xffffff5802547950 */ /* 0x000fea0003c3ffff */
        .weak           $__internal_1_$__cuda_sm10x_tcgen05_guardrail_trap_phase_invalid_during_alloc
        .type           $__internal_1_$__cuda_sm10x_tcgen05_guardrail_trap_phase_invalid_during_alloc,@function
        .size           $__internal_1_$__cuda_sm10x_tcgen05_guardrail_trap_phase_invalid_during_alloc,($__internal_2_$__cuda_sm10x_tcgen05_guardrail_trap_unallocated_columns_being_dealloced - $__internal_1_$__cuda_sm10x_tcgen05_guardrail_trap_phase_invalid_during_alloc)
$__internal_1_$__cuda_sm10x_tcgen05_guardrail_trap_phase_invalid_during_alloc:
[----:B------:R-:W-:Y:S05]  /*a6b0*/  BPT.TRAP 0x1 ;  /* 0x000000040000795c */ /* 0x000fea0000300000 */
[----:B------:R-:W-:-:S04]  /*a6c0*/  MOV R5, 0x0 ;  /* 0x0000000000057802 */ /* 0x000fc80000000f00 */
[----:B------:R-:W-:Y:S05]  /*a6d0*/  RET.REL.NODEC R4 `(_ZN7cutlass13device_kernelINS_4gemm6kernel13GemmUniversalIN4cute5tupleIJiiiiEEENS1_10collective13CollectiveMmaINS1_35MainloopSm100TmaUmmaWarpSpecializedILi35ELi2ELi4ENS5_IJNS4_1CILi2EEENSA_ILi1EEESC_EEEEENS5_IJNSA_ILi64EEENSA_ILi112EEENSA_ILi16EEEEEENS_6half_tENS5_IJlSC_lEEESJ_SK_NS4_8TiledMMAINS4_8MMA_AtomIJNS4_20SM100_MMA_F16BF16_SSISJ_SJ_fLi64ELi112ELNS4_4UMMA5MajorE0ELSP_0ELNSO_7ScaleInE0ELSQ_0EEEEEENS4_6LayoutINS5_IJSC_SC_SC_EEENS5_IJNSA_ILi0EEESV_SV_EEEEENS5_IJNS4_10UnderscoreESY_SY_EEEEENS4_13SM90_TMA_LOADENS4_14ComposedLayoutINS4_7SwizzleILi1ELi4ELi3EEENS4_18smem_ptr_flag_bitsILi16EEENST_INS5_IJNSA_ILi8EEESH_EEENS5_IJSH_SC_EEEEEEEvNS4_8identityENS4_23SM90_TMA_LOAD_MULTICASTES1B_vS1C_EENS_8epilogue10collective18CollectiveEpilogueINS1F_23Sm100TmaWarpSpecializedILi2ELi1ELi56ELb1ELb0EEEJSI_NS5_IJNST_ISF_SC_EENST_ISG_SC_EEEEESJ_SK_SJ_SK_NS1F_6fusion15FusionCallbacksIS1J_NS1N_17LinearCombinationISJ_fSJ_fLNS_15FloatRoundStyleE2EEESI_S1M_JEEENS4_5SM1004TMEM4LOAD26SM100_TMEM_LOAD_16dp256b2xES11_S1B_NS4_17SM75_U32x4_LDSM_NENS4_14SM90_TMA_STOREES1B_NS4_17SM90_U32x4_STSM_NENS4_39AutoVectorizingCopyWithAssumedAlignmentILi128EEEEEEvvEEEEvNT_6ParamsE) ;  /* 0xffffff5804487950 */ /* 0x000fea0003c3ffff */
        .weak           $__internal_2_$__cuda_sm10x_tcgen05_guardrail_trap_unallocated_columns_being_dealloced
        .type           $__internal_2_$__cuda_sm10x_tcgen05_guardrail_trap_unallocated_columns_being_dealloced,@function
        .size           $__internal_2_$__cuda_sm10x_tcgen05_guardrail_trap_unallocated_columns_being_dealloced,(.L_x_244 - $__internal_2_$__cuda_sm10x_tcgen05_guardrail_trap_unallocated_columns_being_dealloced)
$__internal_2_$__cuda_sm10x_tcgen05_guardrail_trap_unallocated_columns_being_dealloced:
[----:B------:R-:W-:Y:S05]  /*a6e0*/  BPT.TRAP 0x1 ;  /* 0x000000040000795c */ /* 0x000fea0000300000 */
[----:B------:R-:W-:-:S04]  /*a6f0*/  HFMA2 R3, -RZ, RZ, 0, 0 ;  /* 0x00000000ff037431 */ /* 0x000fc800000001ff */
[----:B------:R-:W-:Y:S05]  /*a700*/  RET.REL.NODEC R2 `(_ZN7cutlass13device_kernelINS_4gemm6kernel13GemmUniversalIN4cute5tupleIJiiiiEEENS1_10collective13CollectiveMmaINS1_35MainloopSm100TmaUmmaWarpSpecializedILi35ELi2ELi4ENS5_IJNS4_1CILi2EEENSA_ILi1EEESC_EEEEENS5_IJNSA_ILi64EEENSA_ILi112EEENSA_ILi16EEEEEENS_6half_tENS5_IJlSC_lEEESJ_SK_NS4_8TiledMMAINS4_8MMA_AtomIJNS4_20SM100_MMA_F16BF16_SSISJ_SJ_fLi64ELi112ELNS4_4UMMA5MajorE0ELSP_0ELNSO_7ScaleInE0ELSQ_0EEEEEENS4_6LayoutINS5_IJSC_SC_SC_EEENS5_IJNSA_ILi0EEESV_SV_EEEEENS5_IJNS4_10UnderscoreESY_SY_EEEEENS4_13SM90_TMA_LOADENS4_14ComposedLayoutINS4_7SwizzleILi1ELi4ELi3EEENS4_18smem_ptr_flag_bitsILi16EEENST_INS5_IJNSA_ILi8EEESH_EEENS5_IJSH_SC_EEEEEEEvNS4_8identityENS4_23SM90_TMA_LOAD_MULTICASTES1B_vS1C_EENS_8epilogue10collective18CollectiveEpilogueINS1F_23Sm100TmaWarpSpecializedILi2ELi1ELi56ELb1ELb0EEEJSI_NS5_IJNST_ISF_SC_EENST_ISG_SC_EEEEESJ_SK_SJ_SK_NS1F_6fusion15FusionCallbacksIS1J_NS1N_17LinearCombinationISJ_fSJ_fLNS_15FloatRoundStyleE2EEESI_S1M_JEEENS4_5SM1004TMEM4LOAD26SM100_TMEM_LOAD_16dp256b2xES11_S1B_NS4_17SM75_U32x4_LDSM_NENS4_14SM90_TMA_STOREES1B_NS4_17SM90_U32x4_STSM_NENS4_39AutoVectorizingCopyWithAssumedAlignmentILi128EEEEEEvvEEEEvNT_6ParamsE) ;  /* 0xffffff58023c7950 */ /* 0x000fea0003c3ffff */
.L_x_243:
[----:B------:R-:W-:-:S00]  /*a710*/  BRA `(.L_x_243) ;  /* 0xfffffffc00fc7947 */ /* 0x000fc0000383ffff */
[----:B------:R-:W-:-:S00]  /*a720*/  NOP ;  /* 0x0000000000007918 */ /* 0x000fc00000000000 */
        /* <DEDUP_REMOVED lines=13> */
.L_x_244:


//--------------------- .nv.global.init           --------------------------
	.section	.nv.global.init,"aw",@progbits
.nv.global.init:
	.type		$str$27,@object
	.size		$str$27,($str$28 - $str$27)
$str$27:
        /*0000*/ 	.byte	0x28, 0x61, 0x64, 0x64, 0x72, 0x65, 0x73, 0x73, 0x20, 0x26, 0x20, 0x6d, 0x61, 0x73, 0x6b, 0x29
        /*0010*/ 	.byte	0x20, 0x3d, 0x3d, 0x20, 0x30, 0x00
	.type		$str$28,@object
	.size		$str$28,($str$26 - $str$28)
$str$28:
        /*0016*/ 	.byte	0x2f, 0x74, 0x6d, 0x70, 0x2f, 0x63, 0x75, 0x74, 0x6c, 0x61, 0x73, 0x73, 0x5f, 0x73, 0x77, 0x65
        /*0026*/ 	.byte	0x65, 0x70, 0x5f, 0x73, 0x72, 0x63, 0x2f, 0x69, 0x6e, 0x63, 0x6c, 0x75, 0x64, 0x65, 0x2f, 0x63
        /*0036*/ 	.byte	0x75, 0x74, 0x65, 0x2f, 0x70, 0x6f, 0x69, 0x6e, 0x74, 0x65, 0x72, 0x5f, 0x66, 0x6c, 0x61, 0x67
        /*0046*/ 	.byte	0x67, 0x65, 0x64, 0x2e, 0x68, 0x70, 0x70, 0x00
	.type		$str$26,@object
	.size		$str$26,($str$25 - $str$26)
$str$26:
        /*004e*/ 	.byte	0x2f, 0x74, 0x6d, 0x70, 0x2f, 0x63, 0x75, 0x74, 0x6c, 0x61, 0x73, 0x73, 0x5f, 0x73, 0x77, 0x65
        /*005e*/ 	.byte	0x65, 0x70, 0x5f, 0x73, 0x72, 0x63, 0x2f, 0x69, 0x6e, 0x63, 0x6c, 0x75, 0x64, 0x65, 0x2f, 0x63
        /*006e*/ 	.byte	0x75, 0x74, 0x65, 0x2f, 0x61, 0x74, 0x6f, 0x6d, 0x2f, 0x63, 0x6f, 0x70, 0x79, 0x5f, 0x74, 0x72
        /*007e*/ 	.byte	0x61, 0x69, 0x74, 0x73, 0x5f, 0x73, 0x6d, 0x31, 0x30, 0x30, 0x2e, 0x68, 0x70, 0x70, 0x00
	.type		$str$25,@object
	.size		$str$25,(__unnamed_1 - $str$25)
$str$25:
        /*008d*/ 	.byte	0x28, 0x28, 0x75, 0x69, 0x6e, 0x74, 0x33, 0x32, 0x5f, 0x74, 0x28, 0x74, 0x68, 0x72, 0x65, 0x61
        /*009d*/ 	.byte	0x64, 0x49, 0x64, 0x78, 0x2e, 0x78, 0x29, 0x20, 0x2f, 0x20, 0x33, 0x32, 0x29, 0x20, 0x25, 0x20
        /*00ad*/ 	.byte	0x34, 0x29, 0x20, 0x3d, 0x3d, 0x20, 0x28, 0x28, 0x28, 0x74, 0x6d, 0x65, 0x6d, 0x5f, 0x61, 0x64
        /*00bd*/ 	.byte	0x64, 0x72, 0x20, 0x3e, 0x3e, 0x20, 0x31, 0x36, 0x29, 0x20, 0x2f, 0x20, 0x33, 0x32, 0x29, 0x20
        /*00cd*/ 	.byte	0x25, 0x20, 0x34, 0x29, 0x00
	.type		__unnamed_1,@object
	.size		__unnamed_1,(__unnamed_2 - __unnamed_1)
__unnamed_1:
        /*00d2*/ 	.byte	0x61, 0x75, 0x74, 0x6f, 0x20, 0x63, 0x75, 0x74, 0x65, 0x3a, 0x3a, 0x61, 0x73, 0x5f, 0x70, 0x6f
        /* <DEDUP_REMOVED lines=24> */
        /*0262*/ 	.byte	0x36, 0x38, 0x3e, 0x3e, 0x3e, 0x3e, 0x5d, 0x00
	.type		__unnamed_2,@object
	.size		__unnamed_2,(.L_2 - __unnamed_2)
__unnamed_2:
        /* <DEDUP_REMOVED lines=42> */
        /*050a*/ 	.byte	0x3e, 0x5d, 0x00
.L_2:


//--------------------- .nv.shared._ZN7cutlass13device_kernelINS_4gemm6kernel13GemmUniversalIN4cute5tupleIJiiiiEEENS1_10collective13CollectiveMmaINS1_35MainloopSm100TmaUmmaWarpSpecializedILi35ELi2ELi4ENS5_IJNS4_1CILi2EEENSA_ILi1EEESC_EEEEENS5_IJNSA_ILi64EEENSA_ILi112EEENSA_ILi16EEEEEENS_6half_tENS5_IJlSC_lEEESJ_SK_NS4_8TiledMMAINS4_8MMA_AtomIJNS4_20SM100_MMA_F16BF16_SSISJ_SJ_fLi64ELi112ELNS4_4UMMA5MajorE0ELSP_0ELNSO_7ScaleInE0ELSQ_0EEEEEENS4_6LayoutINS5_IJSC_SC_SC_EEENS5_IJNSA_ILi0EEESV_SV_EEEEENS5_IJNS4_10UnderscoreESY_SY_EEEEENS4_13SM90_TMA_LOADENS4_14ComposedLayoutINS4_7SwizzleILi1ELi4ELi3EEENS4_18smem_ptr_flag_bitsILi16EEENST_INS5_IJNSA_ILi8EEESH_EEENS5_IJSH_SC_EEEEEEEvNS4_8identityENS4_23SM90_TMA_LOAD_MULTICASTES1B_vS1C_EENS_8epilogue10collective18CollectiveEpilogueINS1F_23Sm100TmaWarpSpecializedILi2ELi1ELi56ELb1ELb0EEEJSI_NS5_IJNST_ISF_SC_EENST_ISG_SC_EEEEESJ_SK_SJ_SK_NS1F_6fusion15FusionCallbacksIS1J_NS1N_17LinearCombinationISJ_fSJ_fLNS_15FloatRoundStyleE2EEESI_S1M_JEEENS4_5SM1004TMEM4LOAD26SM100_TMEM_LOAD_16dp256b2xES11_S1B_NS4_17SM75_U32x4_LDSM_NENS4_14SM90_TMA_STOREES1B_NS4_17SM90_U32x4_STSM_NENS4_39AutoVectorizingCopyWithAssumedAlignmentILi128EEEEEEvvEEEEvNT_6ParamsE --------------------------
	.section	.nv.shared._ZN7cutlass13device_kernelINS_4gemm6kernel13GemmUniversalIN4cute5tupleIJiiiiEEENS1_10collective13CollectiveMmaINS1_35MainloopSm100TmaUmmaWarpSpecializedILi35ELi2ELi4ENS5_IJNS4_1CILi2EEENSA_ILi1EEESC_EEEEENS5_IJNSA_ILi64EEENSA_ILi112EEENSA_ILi16EEEEEENS_6half_tENS5_IJlSC_lEEESJ_SK_NS4_8TiledMMAINS4_8MMA_AtomIJNS4_20SM100_MMA_F16BF16_SSISJ_SJ_fLi64ELi112ELNS4_4UMMA5MajorE0ELSP_0ELNSO_7ScaleInE0ELSQ_0EEEEEENS4_6LayoutINS5_IJSC_SC_SC_EEENS5_IJNSA_ILi0EEESV_SV_EEEEENS5_IJNS4_10UnderscoreESY_SY_EEEEENS4_13SM90_TMA_LOADENS4_14ComposedLayoutINS4_7SwizzleILi1ELi4ELi3EEENS4_18smem_ptr_flag_bitsILi16EEENST_INS5_IJNSA_ILi8EEESH_EEENS5_IJSH_SC_EEEEEEEvNS4_8identityENS4_23SM90_TMA_LOAD_MULTICASTES1B_vS1C_EENS_8epilogue10collective18CollectiveEpilogueINS1F_23Sm100TmaWarpSpecializedILi2ELi1ELi56ELb1ELb0EEEJSI_NS5_IJNST_ISF_SC_EENST_ISG_SC_EEEEESJ_SK_SJ_SK_NS1F_6fusion15FusionCallbacksIS1J_NS1N_17LinearCombinationISJ_fSJ_fLNS_15FloatRoundStyleE2EEESI_S1M_JEEENS4_5SM1004TMEM4LOAD26SM100_TMEM_LOAD_16dp256b2xES11_S1B_NS4_17SM75_U32x4_LDSM_NENS4_14SM90_TMA_STOREES1B_NS4_17SM90_U32x4_STSM_NENS4_39AutoVectorizingCopyWithAssumedAlignmentILi128EEEEEEvvEEEEvNT_6ParamsE,"aw",@nobits
	.sectionflags	@""
	.align	16
	.zero		1024


//--------------------- .nv.shared.reserved.0     --------------------------
	.section	.nv.shared.reserved.0,"aw",@nobits
	.weak		__nv_reservedSMEM_offset_0_alias
	.size		__nv_reservedSMEM_offset_0_alias, 0, 64
	.other		__nv_reservedSMEM_offset_0_alias,@"STO_CUDA_RESERVED_SHARED STV_DEFAULT"
__nv_reservedSMEM_offset_0_alias:
	.zero		0
.nv.shared.reserved.0:
	.zero		64
	.weak		__nv_reservedSMEM_tcgen05_partition
	.type		__nv_reservedSMEM_tcgen05_partition,@object
	.size		__nv_reservedSMEM_tcgen05_partition,(.L_0 - __nv_reservedSMEM_tcgen05_partition)
__nv_reservedSMEM_tcgen05_partition:
	.zero		32
.L_0:


//--------------------- .nv.global                --------------------------
	.section	.nv.global,"aw",@nobits
.nv.global:
	.type		_ZN40_INTERNAL_17872f6d_4_k_cu_77c37a7d_170024cute1_E,@object
	.size		_ZN40_INTERNAL_17872f6d_4_k_cu_77c37a7d_170024cute1_E,(_ZN40_INTERNAL_17872f6d_4_k_cu_77c37a7d_170024cuda3std3__45__cpo6cbeginE - _ZN40_INTERNAL_17872f6d_4_k_cu_77c37a7d_170024cute1_E)
_ZN40_INTERNAL_17872f6d_4_k_cu_77c37a7d_170024cute1_E:
	.zero		1
	.type		_ZN40_INTERNAL_17872f6d_4_k_cu_77c37a7d_170024cuda3std3__45__cpo6cbeginE,@object
	.size		_ZN40_INTERNAL_17872f6d_4_k_cu_77c37a7d_170024cuda3std3__45__cpo6cbeginE,(_ZN40_INTERNAL_17872f6d_4_k_cu_77c37a7d_170024cuda3std3__48in_placeE - _ZN40_INTERNAL_17872f6d_4_k_cu_77c37a7d_170024cuda3std3__45__cpo6cbeginE)
_ZN40_INTERNAL_17872f6d_4_k_cu_77c37a7d_170024cuda3std3__45__cpo6cbeginE:
	.zero		1
	.type		_ZN40_INTERNAL_17872f6d_4_k_cu_77c37a7d_170024cuda3std3__48in_placeE,@object
	.size		_ZN40_INTERNAL_17872f6d_4_k_cu_77c37a7d_170024cuda3std3__48in_placeE,(_ZN40_INTERNAL_17872f6d_4_k_cu_77c37a7d_170024cuda3std6ranges3__45__cpo9iter_moveE - _ZN40_INTERNAL_17872f6d_4_k_cu_77c37a7d_170024cuda3std3__48in_placeE)
_ZN40_INTERNAL_17872f6d_4_k_cu_77c37a7d_170024cuda3std3__48in_placeE:
	.zero		1
	.type		_ZN40_INTERNAL_17872f6d_4_k_cu_77c37a7d_170024cuda3std6ranges3__45__cpo9iter_moveE,@object
	.size		_ZN40_INTERNAL_17872f6d_4_k_cu_77c37a7d_170024cuda3std6ranges3__45__cpo9iter_moveE,(_ZN40_INTERNAL_17872f6d_4_k_cu_77c37a7d_170024cuda3std3__45__cpo5beginE - _ZN40_INTERNAL_17872f6d_4_k_cu_77c37a7d_170024cuda3std6ranges3__45__cpo9iter_moveE)
_ZN40_INTERNAL_17872f6d_4_k_cu_77c37a7d_170024cuda3std6ranges3__45__cpo9iter_moveE:
	.zero		1
	.type		_ZN40_INTERNAL_17872f6d_4_k_cu_77c37a7d_170024cuda3std3__45__cpo5beginE,@object
	.size		_ZN40_INTERNAL_17872f6d_4_k_cu_77c37a7d_170024cuda3std3__45__cpo5beginE,(_ZN40_INTERNAL_17872f6d_4_k_cu_77c37a7d_170024cuda3std3__442_GLOBAL__N__17872f6d_4_k_cu_77c37a7d_170026ignoreE - _ZN40_INTERNAL_17872f6d_4_k_cu_77c37a7d_170024cuda3std3__45__cpo5beginE)
_ZN40_INTERNAL_17872f6d_4_k_cu_77c37a7d_170024cuda3std3__45__cpo5beginE:
	.zero		1
	.type		_ZN40_INTERNAL_17872f6d_4_k_cu_77c37a7d_170024cuda3std3__442_GLOBAL__N__17872f6d_4_k_cu_77c37a7d_170026ignoreE,@object
	.size		_ZN40_INTERNAL_17872f6d_4_k_cu_77c37a7d_170024cuda3std3__442_GLOBAL__N__17872f6d_4_k_cu_77c37a7d_170026ignoreE,(_ZN40_INTERNAL_17872f6d_4_k_cu_77c37a7d_170024cute7productE - _ZN40_INTERNAL_17872f6d_4_k_cu_77c37a7d_170024cuda3std3__442_GLOBAL__N__17872f6d_4_k_cu_77c37a7d_170026ignoreE)
_ZN40_INTERNAL_17872f6d_4_k_cu_77c37a7d_170024cuda3std3__442_GLOBAL__N__17872f6d_4_k_cu_77c37a7d_170026ignoreE:
	.zero		1
	.type		_ZN40_INTERNAL_17872f6d_4_k_cu_77c37a7d_170024cute7productE,@object
	.size		_ZN40_INTERNAL_17872f6d_4_k_cu_77c37a7d_170024cute7productE,(_ZN40_INTERNAL_17872f6d_4_k_cu_77c37a7d_170024cuda3std3__45__cpo3endE - _ZN40_INTERNAL_17872f6d_4_k_cu_77c37a7d_170024cute7productE)
_ZN40_INTERNAL_17872f6d_4_k_cu_77c37a7d_170024cute7productE:
	.zero		1
	.type		_ZN40_INTERNAL_17872f6d_4_k_cu_77c37a7d_170024cuda3std3__45__cpo3endE,@object
	.size		_ZN40_INTERNAL_17872f6d_4_k_cu_77c37a7d_170024cuda3std3__45__cpo3endE,(_ZN40_INTERNAL_17872f6d_4_k_cu_77c37a7d_170024cuda3std3__419piecewise_constructE - _ZN40_INTERNAL_17872f6d_4_k_cu_77c37a7d_170024cuda3std3__45__cpo3endE)
_ZN40_INTERNAL_17872f6d_4_k_cu_77c37a7d_170024cuda3std3__45__cpo3endE:
	.zero		1
	.type		_ZN40_INTERNAL_17872f6d_4_k_cu_77c37a7d_170024cuda3std3__419piecewise_constructE,@object
	.size		_ZN40_INTERNAL_17872f6d_4_k_cu_77c37a7d_170024cuda3std3__419piecewise_constructE,(_ZN40_INTERNAL_17872f6d_4_k_cu_77c37a7d_170024cuda3std3__45__cpo4cendE - _ZN40_INTERNAL_17872f6d_4_k_cu_77c37a7d_170024cuda3std3__419piecewise_constructE)
_ZN40_INTERNAL_17872f6d_4_k_cu_77c37a7d_170024cuda3std3__419piecewise_constructE:
	.zero		1
	.type		_ZN40_INTERNAL_17872f6d_4_k_cu_77c37a7d_170024cuda3std3__45__cpo4cendE,@object
	.size		_ZN40_INTERNAL_17872f6d_4_k_cu_77c37a7d_170024cuda3std3__45__cpo4cendE,(_ZN40_INTERNAL_17872f6d_4_k_cu_77c37a7d_170024cuda3std6ranges3__45__cpo4swapE - _ZN40_INTERNAL_17872f6d_4_k_cu_77c37a7d_170024cuda3std3__45__cpo4cendE)
_ZN40_INTERNAL_17872f6d_4_k_cu_77c37a7d_170024cuda3std3__45__cpo4cendE:
	.zero		1
	.type		_ZN40_INTERNAL_17872f6d_4_k_cu_77c37a7d_170024cuda3std6ranges3__45__cpo4swapE,@object
	.size		_ZN40_INTERNAL_17872f6d_4_k_cu_77c37a7d_170024cuda3std6ranges3__45__cpo4swapE,(.L_10 - _ZN40_INTERNAL_17872f6d_4_k_cu_77c37a7d_170024cuda3std6ranges3__45__cpo4swapE)
_ZN40_INTERNAL_17872f6d_4_k_cu_77c37a7d_170024cuda3std6ranges3__45__cpo4swapE:
	.zero		1
.L_10:


//--------------------- .nv.constant0._ZN7cutlass13device_kernelINS_4gemm6kernel13GemmUniversalIN4cute5tupleIJiiiiEEENS1_10collective13CollectiveMmaINS1_35MainloopSm100TmaUmmaWarpSpecializedILi35ELi2ELi4ENS5_IJNS4_1CILi2EEENSA_ILi1EEESC_EEEEENS5_IJNSA_ILi64EEENSA_ILi112EEENSA_ILi16EEEEEENS_6half_tENS5_IJlSC_lEEESJ_SK_NS4_8TiledMMAINS4_8MMA_AtomIJNS4_20SM100_MMA_F16BF16_SSISJ_SJ_fLi64ELi112ELNS4_4UMMA5MajorE0ELSP_0ELNSO_7ScaleInE0ELSQ_0EEEEEENS4_6LayoutINS5_IJSC_SC_SC_EEENS5_IJNSA_ILi0EEESV_SV_EEEEENS5_IJNS4_10UnderscoreESY_SY_EEEEENS4_13SM90_TMA_LOADENS4_14ComposedLayoutINS4_7SwizzleILi1ELi4ELi3EEENS4_18smem_ptr_flag_bitsILi16EEENST_INS5_IJNSA_ILi8EEESH_EEENS5_IJSH_SC_EEEEEEEvNS4_8identityENS4_23SM90_TMA_LOAD_MULTICASTES1B_vS1C_EENS_8epilogue10collective18CollectiveEpilogueINS1F_23Sm100TmaWarpSpecializedILi2ELi1ELi56ELb1ELb0EEEJSI_NS5_IJNST_ISF_SC_EENST_ISG_SC_EEEEESJ_SK_SJ_SK_NS1F_6fusion15FusionCallbacksIS1J_NS1N_17LinearCombinationISJ_fSJ_fLNS_15FloatRoundStyleE2EEESI_S1M_JEEENS4_5SM1004TMEM4LOAD26SM100_TMEM_LOAD_16dp256b2xES11_S1B_NS4_17SM75_U32x4_LDSM_NENS4_14SM90_TMA_STOREES1B_NS4_17SM90_U32x4_STSM_NENS4_39AutoVectorizingCopyWithAssumedAlignmentILi128EEEEEEvvEEEEvNT_6ParamsE --------------------------
	.section	.nv.constant0._ZN7cutlass13device_kernelINS_4gemm6kernel13GemmUniversalIN4cute5tupleIJiiiiEEENS1_10collective13CollectiveMmaINS1_35MainloopSm100TmaUmmaWarpSpecializedILi35ELi2ELi4ENS5_IJNS4_1CILi2EEENSA_ILi1EEESC_EEEEENS5_IJNSA_ILi64EEENSA_ILi112EEENSA_ILi16EEEEEENS_6half_tENS5_IJlSC_lEEESJ_SK_NS4_8TiledMMAINS4_8MMA_AtomIJNS4_20SM100_MMA_F16BF16_SSISJ_SJ_fLi64ELi112ELNS4_4UMMA5MajorE0ELSP_0ELNSO_7ScaleInE0ELSQ_0EEEEEENS4_6LayoutINS5_IJSC_SC_SC_EEENS5_IJNSA_ILi0EEESV_SV_EEEEENS5_IJNS4_10UnderscoreESY_SY_EEEEENS4_13SM90_TMA_LOADENS4_14ComposedLayoutINS4_7SwizzleILi1ELi4ELi3EEENS4_18smem_ptr_flag_bitsILi16EEENST_INS5_IJNSA_ILi8EEESH_EEENS5_IJSH_SC_EEEEEEEvNS4_8identityENS4_23SM90_TMA_LOAD_MULTICASTES1B_vS1C_EENS_8epilogue10collective18CollectiveEpilogueINS1F_23Sm100TmaWarpSpecializedILi2ELi1ELi56ELb1ELb0EEEJSI_NS5_IJNST_ISF_SC_EENST_ISG_SC_EEEEESJ_SK_SJ_SK_NS1F_6fusion15FusionCallbacksIS1J_NS1N_17LinearCombinationISJ_fSJ_fLNS_15FloatRoundStyleE2EEESI_S1M_JEEENS4_5SM1004TMEM4LOAD26SM100_TMEM_LOAD_16dp256b2xES11_S1B_NS4_17SM75_U32x4_LDSM_NENS4_14SM90_TMA_STOREES1B_NS4_17SM90_U32x4_STSM_NENS4_39AutoVectorizingCopyWithAssumedAlignmentILi128EEEEEEvvEEEEvNT_6ParamsE,"a",@progbits
	.sectionflags	@""
	.align	4
.nv.constant0._ZN7cutlass13device_kernelINS_4gemm6kernel13GemmUniversalIN4cute5tupleIJiiiiEEENS1_10collective13CollectiveMmaINS1_35MainloopSm100TmaUmmaWarpSpecializedILi35ELi2ELi4ENS5_IJNS4_1CILi2EEENSA_ILi1EEESC_EEEEENS5_IJNSA_ILi64EEENSA_ILi112EEENSA_ILi16EEEEEENS_6half_tENS5_IJlSC_lEEESJ_SK_NS4_8TiledMMAINS4_8MMA_AtomIJNS4_20SM100_MMA_F16BF16_SSISJ_SJ_fLi64ELi112ELNS4_4UMMA5MajorE0ELSP_0ELNSO_7ScaleInE0ELSQ_0EEEEEENS4_6LayoutINS5_IJSC_SC_SC_EEENS5_IJNSA_ILi0EEESV_SV_EEEEENS5_IJNS4_10UnderscoreESY_SY_EEEEENS4_13SM90_TMA_LOADENS4_14ComposedLayoutINS4_7SwizzleILi1ELi4ELi3EEENS4_18smem_ptr_flag_bitsILi16EEENST_INS5_IJNSA_ILi8EEESH_EEENS5_IJSH_SC_EEEEEEEvNS4_8identityENS4_23SM90_TMA_LOAD_MULTICASTES1B_vS1C_EENS_8epilogue10collective18CollectiveEpilogueINS1F_23Sm100TmaWarpSpecializedILi2ELi1ELi56ELb1ELb0EEEJSI_NS5_IJNST_ISF_SC_EENST_ISG_SC_EEEEESJ_SK_SJ_SK_NS1F_6fusion15FusionCallbacksIS1J_NS1N_17LinearCombinationISJ_fSJ_fLNS_15FloatRoundStyleE2EEESI_S1M_JEEENS4_5SM1004TMEM4LOAD26SM100_TMEM_LOAD_16dp256b2xES11_S1B_NS4_17SM75_U32x4_LDSM_NENS4_14SM90_TMA_STOREES1B_NS4_17SM90_U32x4_STSM_NENS4_39AutoVectorizingCopyWithAssumedAlignmentILi128EEEEEEvvEEEEvNT_6ParamsE:
	.zero		2944


//--------------------- SYMBOLS --------------------------

	.type		.nv.reservedSmem.offset0,@object
	.size		.nv.reservedSmem.offset0,0x4
	.type		.nv.reservedSmem.cap,@object
	.size		.nv.reservedSmem.cap,0x4
	.type		__assertfail,@function
